	.target	sm_100a

	.elftype	@"ET_EXEC"


//--------------------- .note.nv.tkinfo           --------------------------
	.section	.note.nv.tkinfo,"",@"SHT_NOTE"
	.sectionflags	@"SHF_NOTE_NV_TKINFO"
	.tkinfo
        /*0018*/ 	.word	0x00000002
        /*0030*/ 	.string	""
        /*0030*/ 	.string	"ptxas"
        /*0030*/ 	.string	"Cuda compilation tools, release 13.0, V13.0.88"
        /*0030*/ 	.string	"Build cuda_13.0.r13.0/compiler.36424714_0"
        /*0030*/ 	.string	"-arch sm_100a -m 64 "



//--------------------- .note.nv.cuinfo           --------------------------
	.section	.note.nv.cuinfo,"",@"SHT_NOTE"
	.sectionflags	@"SHF_NOTE_NV_CUINFO"
        /*0018*/ 	.short	0x0002
        /*001a*/ 	.short	0x0064
        /*001c*/ 	.short	0x0082
	.zero		2


//--------------------- .nv.info                  --------------------------
	.section	.nv.info,"",@"SHT_CUDA_INFO"
	.align	4


	//----- nvinfo : EIATTR_REGCOUNT
	.align		4
        /*0000*/ 	.byte	0x04, 0x2f
        /*0002*/ 	.short	(.L_20 - .L_19)
	.align		4
.L_19:
        /*0004*/ 	.word	index@(_ZN7cutlass13device_kernelINS_4gemm6kernel13GemmUniversalIN4cute5tupleIJiiiiEEENS1_10collective13CollectiveMmaINS1_35MainloopSm100TmaUmmaWarpSpecializedILi16ELi2ELi4ENS5_IJNS4_1CILi4EEENSA_ILi2EEENSA_ILi1EEEEEEEENS5_IJNSA_ILi128EEENSA_ILi256EEENSA_ILi64EEEEEENS_12float_e4m3_tENS5_IJlSD_lEEESK_SL_NS4_8TiledMMAINS4_8MMA_AtomIJNS4_10MMA_TraitsINS4_25SM100_MMA_F8F6F4_2x1SM_SSEJSK_SK_fSG_SH_NS4_17integral_constantINS4_4UMMA5MajorELSS_0EEEST_NSQ_INSR_7ScaleInELSU_0EEESV_EEEEEENS4_6LayoutINS5_IJSD_SD_SD_EEENS5_IJNSA_ILi0EEES10_S10_EEEEENS5_IJNS4_10UnderscoreES13_S13_EEEEENS4_28SM100_TMA_2SM_LOAD_MULTICASTENS4_14ComposedLayoutINS4_7SwizzleILi2ELi4ELi3EEENS4_18smem_ptr_flag_bitsILi8EEENSY_INS5_IJNSA_ILi8EEESI_EEENS5_IJSI_SD_EEEEEEEvNS4_8identityES16_S1G_vS1H_EENS_8epilogue10collective18CollectiveEpilogueINS1J_23Sm100TmaWarpSpecializedILi4ELi2ELi32ELb0ELb0EEEJNS5_IJSI_SH_SI_EEENS5_IJNSY_ISI_SD_EENSY_INS5_IJNSA_ILi32EEESC_EEENS5_IJSD_SG_EEEEEEEESK_SL_SK_SL_NS1J_6fusion15FusionCallbacksIS1N_NS1V_17LinearCombinationISK_fSK_fLNS_15FloatRoundStyleE2EEES1O_S1U_JEEENS4_5SM1004TMEM4LOAD26SM100_TMEM_LOAD_32dp32b32xENS4_13SM90_TMA_LOADENS17_INS18_ILi1ELi4ELi3EEES1B_NSY_INS5_IJS1C_S1Q_EEENS5_IJS1Q_SD_EEEEEEENS4_39AutoVectorizingCopyWithAssumedAlignmentILi128EEENS4_14SM90_TMA_STOREES2A_S2C_S2C_EEEvvEEEEvNT_6ParamsE)
        /*0008*/ 	.word	0x00000075


	//----- nvinfo : EIATTR_FRAME_SIZE
	.align		4
.L_20:
        /*000c*/ 	.byte	0x04, 0x11
        /*000e*/ 	.short	(.L_22 - .L_21)
	.align		4
.L_21:
        /*0010*/ 	.word	index@($__internal_2_$__cuda_sm10x_tcgen05_guardrail_trap_unallocated_columns_being_dealloced)
        /*0014*/ 	.word	0x00000000


	//----- nvinfo : EIATTR_FRAME_SIZE
	.align		4
.L_22:
        /*0018*/ 	.byte	0x04, 0x11
        /*001a*/ 	.short	(.L_24 - .L_23)
	.align		4
.L_23:
        /*001c*/ 	.word	index@($__internal_1_$__cuda_sm10x_tcgen05_guardrail_trap_phase_invalid_during_alloc)
        /*0020*/ 	.word	0x00000000


	//----- nvinfo : EIATTR_FRAME_SIZE
	.align		4
.L_24:
        /*0024*/ 	.byte	0x04, 0x11
        /*0026*/ 	.short	(.L_26 - .L_25)
	.align		4
.L_25:
        /*0028*/ 	.word	index@($__internal_0_$__cuda_sm10x_tcgen05_guardrail_trap_col_being_dealloced_not_returned_by_alloc)
        /*002c*/ 	.word	0x00000000


	//----- nvinfo : EIATTR_FRAME_SIZE
	.align		4
.L_26:
        /*0030*/ 	.byte	0x04, 0x11
        /*0032*/ 	.short	(.L_28 - .L_27)
	.align		4
.L_27:
        /*0034*/ 	.word	index@(_ZN7cutlass13device_kernelINS_4gemm6kernel13GemmUniversalIN4cute5tupleIJiiiiEEENS1_10collective13CollectiveMmaINS1_35MainloopSm100TmaUmmaWarpSpecializedILi16ELi2ELi4ENS5_IJNS4_1CILi4EEENSA_ILi2EEENSA_ILi1EEEEEEEENS5_IJNSA_ILi128EEENSA_ILi256EEENSA_ILi64EEEEEENS_12float_e4m3_tENS5_IJlSD_lEEESK_SL_NS4_8TiledMMAINS4_8MMA_AtomIJNS4_10MMA_TraitsINS4_25SM100_MMA_F8F6F4_2x1SM_SSEJSK_SK_fSG_SH_NS4_17integral_constantINS4_4UMMA5MajorELSS_0EEEST_NSQ_INSR_7ScaleInELSU_0EEESV_EEEEEENS4_6LayoutINS5_IJSD_SD_SD_EEENS5_IJNSA_ILi0EEES10_S10_EEEEENS5_IJNS4_10UnderscoreES13_S13_EEEEENS4_28SM100_TMA_2SM_LOAD_MULTICASTENS4_14ComposedLayoutINS4_7SwizzleILi2ELi4ELi3EEENS4_18smem_ptr_flag_bitsILi8EEENSY_INS5_IJNSA_ILi8EEESI_EEENS5_IJSI_SD_EEEEEEEvNS4_8identityES16_S1G_vS1H_EENS_8epilogue10collective18CollectiveEpilogueINS1J_23Sm100TmaWarpSpecializedILi4ELi2ELi32ELb0ELb0EEEJNS5_IJSI_SH_SI_EEENS5_IJNSY_ISI_SD_EENSY_INS5_IJNSA_ILi32EEESC_EEENS5_IJSD_SG_EEEEEEEESK_SL_SK_SL_NS1J_6fusion15FusionCallbacksIS1N_NS1V_17LinearCombinationISK_fSK_fLNS_15FloatRoundStyleE2EEES1O_S1U_JEEENS4_5SM1004TMEM4LOAD26SM100_TMEM_LOAD_32dp32b32xENS4_13SM90_TMA_LOADENS17_INS18_ILi1ELi4ELi3EEES1B_NSY_INS5_IJS1C_S1Q_EEENS5_IJS1Q_SD_EEEEEEENS4_39AutoVectorizingCopyWithAssumedAlignmentILi128EEENS4_14SM90_TMA_STOREES2A_S2C_S2C_EEEvvEEEEvNT_6ParamsE)
        /*0038*/ 	.word	0x00000000


	//----- nvinfo : EIATTR_MIN_STACK_SIZE
	.align		4
.L_28:
        /*003c*/ 	.byte	0x04, 0x12
        /*003e*/ 	.short	(.L_30 - .L_29)
	.align		4
.L_29:
        /*0040*/ 	.word	index@(_ZN7cutlass13device_kernelINS_4gemm6kernel13GemmUniversalIN4cute5tupleIJiiiiEEENS1_10collective13CollectiveMmaINS1_35MainloopSm100TmaUmmaWarpSpecializedILi16ELi2ELi4ENS5_IJNS4_1CILi4EEENSA_ILi2EEENSA_ILi1EEEEEEEENS5_IJNSA_ILi128EEENSA_ILi256EEENSA_ILi64EEEEEENS_12float_e4m3_tENS5_IJlSD_lEEESK_SL_NS4_8TiledMMAINS4_8MMA_AtomIJNS4_10MMA_TraitsINS4_25SM100_MMA_F8F6F4_2x1SM_SSEJSK_SK_fSG_SH_NS4_17integral_constantINS4_4UMMA5MajorELSS_0EEEST_NSQ_INSR_7ScaleInELSU_0EEESV_EEEEEENS4_6LayoutINS5_IJSD_SD_SD_EEENS5_IJNSA_ILi0EEES10_S10_EEEEENS5_IJNS4_10UnderscoreES13_S13_EEEEENS4_28SM100_TMA_2SM_LOAD_MULTICASTENS4_14ComposedLayoutINS4_7SwizzleILi2ELi4ELi3EEENS4_18smem_ptr_flag_bitsILi8EEENSY_INS5_IJNSA_ILi8EEESI_EEENS5_IJSI_SD_EEEEEEEvNS4_8identityES16_S1G_vS1H_EENS_8epilogue10collective18CollectiveEpilogueINS1J_23Sm100TmaWarpSpecializedILi4ELi2ELi32ELb0ELb0EEEJNS5_IJSI_SH_SI_EEENS5_IJNSY_ISI_SD_EENSY_INS5_IJNSA_ILi32EEESC_EEENS5_IJSD_SG_EEEEEEEESK_SL_SK_SL_NS1J_6fusion15FusionCallbacksIS1N_NS1V_17LinearCombinationISK_fSK_fLNS_15FloatRoundStyleE2EEES1O_S1U_JEEENS4_5SM1004TMEM4LOAD26SM100_TMEM_LOAD_32dp32b32xENS4_13SM90_TMA_LOADENS17_INS18_ILi1ELi4ELi3EEES1B_NSY_INS5_IJS1C_S1Q_EEENS5_IJS1Q_SD_EEEEEEENS4_39AutoVectorizingCopyWithAssumedAlignmentILi128EEENS4_14SM90_TMA_STOREES2A_S2C_S2C_EEEvvEEEEvNT_6ParamsE)
        /*0044*/ 	.word	0x00000000
.L_30:


//--------------------- .nv.compat                --------------------------
	.section	.nv.compat,"",@"SHT_CUDA_COMPAT_INFO"
	.align	4
        /*0000*/ 	.byte	0x02, 0x09, 0x01, 0x00, 0x02, 0x02, 0x02, 0x00, 0x02, 0x05, 0x05, 0x00, 0x03, 0x07, 0x01, 0x01
        /*0010*/ 	.byte	0x02, 0x03, 0x01, 0x00, 0x02, 0x06, 0x01, 0x00, 0x04, 0x0b, 0x08, 0x00, 0x09, 0x00, 0x00, 0x00
        /*0020*/ 	.byte	0x00, 0x00, 0x00, 0x00


//--------------------- .nv.info._ZN7cutlass13device_kernelINS_4gemm6kernel13GemmUniversalIN4cute5tupleIJiiiiEEENS1_10collective13CollectiveMmaINS1_35MainloopSm100TmaUmmaWarpSpecializedILi16ELi2ELi4ENS5_IJNS4_1CILi4EEENSA_ILi2EEENSA_ILi1EEEEEEEENS5_IJNSA_ILi128EEENSA_ILi256EEENSA_ILi64EEEEEENS_12float_e4m3_tENS5_IJlSD_lEEESK_SL_NS4_8TiledMMAINS4_8MMA_AtomIJNS4_10MMA_TraitsINS4_25SM100_MMA_F8F6F4_2x1SM_SSEJSK_SK_fSG_SH_NS4_17integral_constantINS4_4UMMA5MajorELSS_0EEEST_NSQ_INSR_7ScaleInELSU_0EEESV_EEEEEENS4_6LayoutINS5_IJSD_SD_SD_EEENS5_IJNSA_ILi0EEES10_S10_EEEEENS5_IJNS4_10UnderscoreES13_S13_EEEEENS4_28SM100_TMA_2SM_LOAD_MULTICASTENS4_14ComposedLayoutINS4_7SwizzleILi2ELi4ELi3EEENS4_18smem_ptr_flag_bitsILi8EEENSY_INS5_IJNSA_ILi8EEESI_EEENS5_IJSI_SD_EEEEEEEvNS4_8identityES16_S1G_vS1H_EENS_8epilogue10collective18CollectiveEpilogueINS1J_23Sm100TmaWarpSpecializedILi4ELi2ELi32ELb0ELb0EEEJNS5_IJSI_SH_SI_EEENS5_IJNSY_ISI_SD_EENSY_INS5_IJNSA_ILi32EEESC_EEENS5_IJSD_SG_EEEEEEEESK_SL_SK_SL_NS1J_6fusion15FusionCallbacksIS1N_NS1V_17LinearCombinationISK_fSK_fLNS_15FloatRoundStyleE2EEES1O_S1U_JEEENS4_5SM1004TMEM4LOAD26SM100_TMEM_LOAD_32dp32b32xENS4_13SM90_TMA_LOADENS17_INS18_ILi1ELi4ELi3EEES1B_NSY_INS5_IJS1C_S1Q_EEENS5_IJS1Q_SD_EEEEEEENS4_39AutoVectorizingCopyWithAssumedAlignmentILi128EEENS4_14SM90_TMA_STOREES2A_S2C_S2C_EEEvvEEEEvNT_6ParamsE --------------------------
	.section	.nv.info._ZN7cutlass13device_kernelINS_4gemm6kernel13GemmUniversalIN4cute5tupleIJiiiiEEENS1_10collective13CollectiveMmaINS1_35MainloopSm100TmaUmmaWarpSpecializedILi16ELi2ELi4ENS5_IJNS4_1CILi4EEENSA_ILi2EEENSA_ILi1EEEEEEEENS5_IJNSA_ILi128EEENSA_ILi256EEENSA_ILi64EEEEEENS_12float_e4m3_tENS5_IJlSD_lEEESK_SL_NS4_8TiledMMAINS4_8MMA_AtomIJNS4_10MMA_TraitsINS4_25SM100_MMA_F8F6F4_2x1SM_SSEJSK_SK_fSG_SH_NS4_17integral_constantINS4_4UMMA5MajorELSS_0EEEST_NSQ_INSR_7ScaleInELSU_0EEESV_EEEEEENS4_6LayoutINS5_IJSD_SD_SD_EEENS5_IJNSA_ILi0EEES10_S10_EEEEENS5_IJNS4_10UnderscoreES13_S13_EEEEENS4_28SM100_TMA_2SM_LOAD_MULTICASTENS4_14ComposedLayoutINS4_7SwizzleILi2ELi4ELi3EEENS4_18smem_ptr_flag_bitsILi8EEENSY_INS5_IJNSA_ILi8EEESI_EEENS5_IJSI_SD_EEEEEEEvNS4_8identityES16_S1G_vS1H_EENS_8epilogue10collective18CollectiveEpilogueINS1J_23Sm100TmaWarpSpecializedILi4ELi2ELi32ELb0ELb0EEEJNS5_IJSI_SH_SI_EEENS5_IJNSY_ISI_SD_EENSY_INS5_IJNSA_ILi32EEESC_EEENS5_IJSD_SG_EEEEEEEESK_SL_SK_SL_NS1J_6fusion15FusionCallbacksIS1N_NS1V_17LinearCombinationISK_fSK_fLNS_15FloatRoundStyleE2EEES1O_S1U_JEEENS4_5SM1004TMEM4LOAD26SM100_TMEM_LOAD_32dp32b32xENS4_13SM90_TMA_LOADENS17_INS18_ILi1ELi4ELi3EEES1B_NSY_INS5_IJS1C_S1Q_EEENS5_IJS1Q_SD_EEEEEEENS4_39AutoVectorizingCopyWithAssumedAlignmentILi128EEENS4_14SM90_TMA_STOREES2A_S2C_S2C_EEEvvEEEEvNT_6ParamsE,"",@"SHT_CUDA_INFO"
	.sectionflags	@""
	.align	4


	//----- nvinfo : EIATTR_CUDA_API_VERSION
	.align		4
        /*0000*/ 	.byte	0x04, 0x37
        /*0002*/ 	.short	(.L_32 - .L_31)
.L_31:
        /*0004*/ 	.word	0x00000082


	//----- nvinfo : EIATTR_KPARAM_INFO
	.align		4
.L_32:
        /*0008*/ 	.byte	0x04, 0x17
        /*000a*/ 	.short	(.L_34 - .L_33)
.L_33:
        /*000c*/ 	.word	0x00000000
        /*0010*/ 	.short	0x0000
        /*0012*/ 	.short	0x0000
        /*0014*/ 	.byte	0x00, 0xf0, 0x01, 0x20


	//----- nvinfo : EIATTR_AT_ENTRY_FRAGMENTS
	.align		4
.L_34:
        /*0018*/ 	.byte	0x04, 0x4f
        /*001a*/ 	.short	(.L_36 - .L_35)


	//   ....[0]....
.L_35:
        /*001c*/ 	.word	0x00000007


	//----- nvinfo : EIATTR_RESERVED_SMEM_USED
	.align		4
.L_36:
        /*0020*/ 	.byte	0x01, 0x41
	.zero		2


	//----- nvinfo : EIATTR_SPARSE_MMA_MASK
	.align		4
        /*0024*/ 	.byte	0x03, 0x50
        /*0026*/ 	.short	0x0000


	//----- nvinfo : EIATTR_TCGEN05_2CTA_USED
	.align		4
        /*0028*/ 	.byte	0x01, 0x52
	.zero		2


	//----- nvinfo : EIATTR_MAXREG_COUNT
	.align		4
        /*002c*/ 	.byte	0x03, 0x1b
        /*002e*/ 	.short	0x00ff


	//----- nvinfo : EIATTR_NUM_BARRIERS
	.align		4
        /*0030*/ 	.byte	0x02, 0x4c
        /*0032*/ 	.byte	0x07
	.zero		1


	//----- nvinfo : EIATTR_EXTERNS
	.align		4
        /*0034*/ 	.byte	0x04, 0x0f
        /*0036*/ 	.short	(.L_38 - .L_37)


	//   ....[0]....
	.align		4
.L_37:
        /*0038*/ 	.word	index@(__assertfail)


	//----- nvinfo : EIATTR_MERCURY_ISA_VERSION
	.align		4
.L_38:
        /*003c*/ 	.byte	0x03, 0x5f
        /*003e*/ 	.short	0x0101


	//----- nvinfo : EIATTR_INT_WARP_WIDE_INSTR_OFFSETS
	.align		4
        /*0040*/ 	.byte	0x04, 0x31
        /*0042*/ 	.short	(.L_40 - .L_39)


	//   ....[0]....
.L_39:
        /*0044*/ 	.word	0x00000f10


	//   ....[1]....
        /*0048*/ 	.word	0x00000fb0


	//   ....[2]....
        /*004c*/ 	.word	0x00004ba0


	//   ....[3]....
        /*0050*/ 	.word	0x00004bc0


	//   ....[4]....
        /*0054*/ 	.word	0x00004bf0


	//   ....[5]....
        /*0058*/ 	.word	0x00005760


	//   ....[6]....
        /*005c*/ 	.word	0x00005800


	//   ....[7]....
        /*0060*/ 	.word	0x000058b0


	//   ....[8]....
        /*0064*/ 	.word	0x00005920


	//   ....[9]....
        /*0068*/ 	.word	0x000059e0


	//   ....[10]....
        /*006c*/ 	.word	0x00005a80


	//   ....[11]....
        /*0070*/ 	.word	0x00005af0


	//   ....[12]....
        /*0074*/ 	.word	0x00005bb0


	//   ....[13]....
        /*0078*/ 	.word	0x00005c50


	//   ....[14]....
        /*007c*/ 	.word	0x00005cf0


	//   ....[15]....
        /*0080*/ 	.word	0x00005de0


	//   ....[16]....
        /*0084*/ 	.word	0x00005eb0


	//----- nvinfo : EIATTR_COOP_GROUP_MASK_REGIDS
	.align		4
.L_40:
        /*0088*/ 	.byte	0x04, 0x29
        /*008a*/ 	.short	(.L_42 - .L_41)


	//   ....[0]....
.L_41:
        /*008c*/ 	.word	0xffffffff


	//   ....[1]....
        /*0090*/ 	.word	0xffffffff


	//   ....[2]....
        /*0094*/ 	.word	0xffffffff


	//   ....[3]....
        /*0098*/ 	.word	0xffffffff


	//   ....[4]....
        /*009c*/ 	.word	0xffffffff


	//   ....[5]....
        /*00a0*/ 	.word	0xffffffff


	//   ....[6]....
        /*00a4*/ 	.word	0xffffffff


	//   ....[7]....
        /*00a8*/ 	.word	0xffffffff


	//   ....[8]....
        /*00ac*/ 	.word	0xffffffff


	//   ....[9]....
        /*00b0*/ 	.word	0xffffffff


	//   ....[10]....
        /*00b4*/ 	.word	0xffffffff


	//   ....[11]....
        /*00b8*/ 	.word	0xffffffff


	//   ....[12]....
        /*00bc*/ 	.word	0xffffffff


	//   ....[13]....
        /*00c0*/ 	.word	0xffffffff


	//----- nvinfo : EIATTR_COOP_GROUP_INSTR_OFFSETS
	.align		4
.L_42:
        /*00c4*/ 	.byte	0x04, 0x28
        /*00c6*/ 	.short	(.L_44 - .L_43)


	//   ....[0]....
.L_43:
        /*00c8*/ 	.word	0x000000b0


	//   ....[1]....
        /*00cc*/ 	.word	0x00000510


	//   ....[2]....
        /*00d0*/ 	.word	0x00000880


	//   ....[3]....
        /*00d4*/ 	.word	0x00000a10


	//   ....[4]....
        /*00d8*/ 	.word	0x00000b00


	//   ....[5]....
        /*00dc*/ 	.word	0x00000c60


	//   ....[6]....
        /*00e0*/ 	.word	0x00000df0


	//   ....[7]....
        /*00e4*/ 	.word	0x00001030


	//   ....[8]....
        /*00e8*/ 	.word	0x00002500


	//   ....[9]....
        /*00ec*/ 	.word	0x00003a60


	//   ....[10]....
        /*00f0*/ 	.word	0x00003f30


	//   ....[11]....
        /*00f4*/ 	.word	0x00003f60


	//   ....[12]....
        /*00f8*/ 	.word	0x00004aa0


	//   ....[13]....
        /*00fc*/ 	.word	0x00004cb0


	//----- nvinfo : EIATTR_VRC_CTA_INIT_COUNT
	.align		4
.L_44:
        /*0100*/ 	.byte	0x02, 0x4a
        /*0102*/ 	.byte	0x80
	.zero		1


	//----- nvinfo : EIATTR_SYSCALL_OFFSETS
	.align		4
        /*0104*/ 	.byte	0x04, 0x46
        /*0106*/ 	.short	(.L_46 - .L_45)


	//   ....[0]....
.L_45:
        /*0108*/ 	.word	0x00006a20


	//   ....[1]....
        /*010c*/ 	.word	0x00006b60


	//   ....[2]....
        /*0110*/ 	.word	0x00007340


	//   ....[3]....
        /*0114*/ 	.word	0x00008120


	//   ....[4]....
        /*0118*/ 	.word	0x00008eb0


	//   ....[5]....
        /*011c*/ 	.word	0x00009c60


	//----- nvinfo : EIATTR_MBARRIER_INSTR_OFFSETS
	.align		4
.L_46:
        /*0120*/ 	.byte	0x04, 0x39
        /*0122*/ 	.short	(.L_48 - .L_47)


	//   ....[0]....
.L_47:
        /*0124*/ 	.word	0x00000660
        /*0128*/ 	.word	0x000000ff
        /*012c*/ 	.word	0x00000000
        /*0130*/ 	.short	0x0100
        /*0132*/ 	.byte	0x04
	.zero		1


	//   ....[1]....
        /*0134*/ 	.word	0x00000670
        /*0138*/ 	.word	0x000000ff
        /*013c*/ 	.word	0x00000080
        /*0140*/ 	.short	0x0100
        /*0142*/ 	.byte	0x04
	.zero		1


	//   ....[2]....
        /*0144*/ 	.word	0x00000680
        /*0148*/ 	.word	0x000000ff
        /*014c*/ 	.word	0x00000008
        /*0150*/ 	.short	0x0100
        /*0152*/ 	.byte	0x04
	.zero		1


	//   ....[3]....
        /*0154*/ 	.word	0x00000690
        /*0158*/ 	.word	0x000000ff
        /*015c*/ 	.word	0x00000088
        /*0160*/ 	.short	0x0100
        /*0162*/ 	.byte	0x04
	.zero		1


	//   ....[4]....
        /*0164*/ 	.word	0x000006a0
        /*0168*/ 	.word	0x000000ff
        /*016c*/ 	.word	0x00000010
        /*0170*/ 	.short	0x0100
        /*0172*/ 	.byte	0x04
	.zero		1


	//   ....[5]....
        /*0174*/ 	.word	0x000006b0
        /*0178*/ 	.word	0x000000ff
        /*017c*/ 	.word	0x00000090
        /*0180*/ 	.short	0x0100
        /*0182*/ 	.byte	0x04
	.zero		1


	//   ....[6]....
        /*0184*/ 	.word	0x000006c0
        /*0188*/ 	.word	0x000000ff
        /*018c*/ 	.word	0x00000018
        /*0190*/ 	.short	0x0100
        /*0192*/ 	.byte	0x04
	.zero		1


	//   ....[7]....
        /*0194*/ 	.word	0x000006d0
        /*0198*/ 	.word	0x000000ff
        /*019c*/ 	.word	0x00000098
        /*01a0*/ 	.short	0x0100
        /*01a2*/ 	.byte	0x04
	.zero		1


	//   ....[8]....
        /*01a4*/ 	.word	0x000006e0
        /*01a8*/ 	.word	0x000000ff
        /*01ac*/ 	.word	0x00000020
        /*01b0*/ 	.short	0x0100
        /*01b2*/ 	.byte	0x04
	.zero		1


	//   ....[9]....
        /*01b4*/ 	.word	0x000006f0
        /*01b8*/ 	.word	0x000000ff
        /*01bc*/ 	.word	0x000000a0
        /*01c0*/ 	.short	0x0100
        /*01c2*/ 	.byte	0x04
	.zero		1


	//   ....[10]....
        /*01c4*/ 	.word	0x00000700
        /*01c8*/ 	.word	0x000000ff
        /*01cc*/ 	.word	0x00000028
        /*01d0*/ 	.short	0x0100
        /*01d2*/ 	.byte	0x04
	.zero		1


	//   ....[11]....
        /*01d4*/ 	.word	0x00000710
        /*01d8*/ 	.word	0x000000ff
        /*01dc*/ 	.word	0x000000a8
        /*01e0*/ 	.short	0x0100
        /*01e2*/ 	.byte	0x04
	.zero		1


	//   ....[12]....
        /*01e4*/ 	.word	0x00000720
        /*01e8*/ 	.word	0x000000ff
        /*01ec*/ 	.word	0x00000030
        /*01f0*/ 	.short	0x0100
        /*01f2*/ 	.byte	0x04
	.zero		1


	//   ....[13]....
        /*01f4*/ 	.word	0x00000730
        /*01f8*/ 	.word	0x000000ff
        /*01fc*/ 	.word	0x000000b0
        /*0200*/ 	.short	0x0100
        /*0202*/ 	.byte	0x04
	.zero		1


	//   ....[14]....
        /*0204*/ 	.word	0x00000740
        /*0208*/ 	.word	0x000000ff
        /*020c*/ 	.word	0x00000038
        /*0210*/ 	.short	0x0100
        /*0212*/ 	.byte	0x04
	.zero		1


	//   ....[15]....
        /*0214*/ 	.word	0x00000750
        /*0218*/ 	.word	0x000000ff
        /*021c*/ 	.word	0x000000b8
        /*0220*/ 	.short	0x0100
        /*0222*/ 	.byte	0x04
	.zero		1


	//   ....[16]....
        /*0224*/ 	.word	0x00000760
        /*0228*/ 	.word	0x000000ff
        /*022c*/ 	.word	0x00000040
        /*0230*/ 	.short	0x0100
        /*0232*/ 	.byte	0x04
	.zero		1


	//   ....[17]....
        /*0234*/ 	.word	0x00000770
        /*0238*/ 	.word	0x000000ff
        /*023c*/ 	.word	0x000000c0
        /*0240*/ 	.short	0x0100
        /*0242*/ 	.byte	0x04
	.zero		1


	//   ....[18]....
        /*0244*/ 	.word	0x00000780
        /*0248*/ 	.word	0x000000ff
        /*024c*/ 	.word	0x00000048
        /*0250*/ 	.short	0x0100
        /*0252*/ 	.byte	0x04
	.zero		1


	//   ....[19]....
        /*0254*/ 	.word	0x00000790
        /*0258*/ 	.word	0x000000ff
        /*025c*/ 	.word	0x000000c8
        /*0260*/ 	.short	0x0100
        /*0262*/ 	.byte	0x04
	.zero		1


	//   ....[20]....
        /*0264*/ 	.word	0x000007a0
        /*0268*/ 	.word	0x000000ff
        /*026c*/ 	.word	0x00000050
        /*0270*/ 	.short	0x0100
        /*0272*/ 	.byte	0x04
	.zero		1


	//   ....[21]....
        /*0274*/ 	.word	0x000007b0
        /*0278*/ 	.word	0x000000ff
        /*027c*/ 	.word	0x000000d0
        /*0280*/ 	.short	0x0100
        /*0282*/ 	.byte	0x04
	.zero		1


	//   ....[22]....
        /*0284*/ 	.word	0x000007c0
        /*0288*/ 	.word	0x000000ff
        /*028c*/ 	.word	0x00000058
        /*0290*/ 	.short	0x0100
        /*0292*/ 	.byte	0x04
	.zero		1


	//   ....[23]....
        /*0294*/ 	.word	0x000007d0
        /*0298*/ 	.word	0x000000ff
        /*029c*/ 	.word	0x000000d8
        /*02a0*/ 	.short	0x0100
        /*02a2*/ 	.byte	0x04
	.zero		1


	//   ....[24]....
        /*02a4*/ 	.word	0x000007e0
        /*02a8*/ 	.word	0x000000ff
        /*02ac*/ 	.word	0x00000060
        /*02b0*/ 	.short	0x0100
        /*02b2*/ 	.byte	0x04
	.zero		1


	//   ....[25]....
        /*02b4*/ 	.word	0x000007f0
        /*02b8*/ 	.word	0x000000ff
        /*02bc*/ 	.word	0x000000e0
        /*02c0*/ 	.short	0x0100
        /*02c2*/ 	.byte	0x04
	.zero		1


	//   ....[26]....
        /*02c4*/ 	.word	0x00000800
        /*02c8*/ 	.word	0x000000ff
        /*02cc*/ 	.word	0x00000068
        /*02d0*/ 	.short	0x0100
        /*02d2*/ 	.byte	0x04
	.zero		1


	//   ....[27]....
        /*02d4*/ 	.word	0x00000810
        /*02d8*/ 	.word	0x000000ff
        /*02dc*/ 	.word	0x000000e8
        /*02e0*/ 	.short	0x0100
        /*02e2*/ 	.byte	0x04
	.zero		1


	//   ....[28]....
        /*02e4*/ 	.word	0x00000820
        /*02e8*/ 	.word	0x000000ff
        /*02ec*/ 	.word	0x00000070
        /*02f0*/ 	.short	0x0100
        /*02f2*/ 	.byte	0x04
	.zero		1


	//   ....[29]....
        /*02f4*/ 	.word	0x00000830
        /*02f8*/ 	.word	0x000000ff
        /*02fc*/ 	.word	0x000000f0
        /*0300*/ 	.short	0x0100
        /*0302*/ 	.byte	0x04
	.zero		1


	//   ....[30]....
        /*0304*/ 	.word	0x00000840
        /*0308*/ 	.word	0x000000ff
        /*030c*/ 	.word	0x00000078
        /*0310*/ 	.short	0x0100
        /*0312*/ 	.byte	0x04
	.zero		1


	//   ....[31]....
        /*0314*/ 	.word	0x00000850
        /*0318*/ 	.word	0x000000ff
        /*031c*/ 	.word	0x000000f8
        /*0320*/ 	.short	0x0100
        /*0322*/ 	.byte	0x04
	.zero		1


	//   ....[32]....
        /*0324*/ 	.word	0x00000980
        /*0328*/ 	.word	0x000000ff
        /*032c*/ 	.word	0x00000100
        /*0330*/ 	.short	0x0100
        /*0332*/ 	.byte	0x04
	.zero		1


	//   ....[33]....
        /*0334*/ 	.word	0x00000990
        /*0338*/ 	.word	0x000000ff
        /*033c*/ 	.word	0x00000120
        /*0340*/ 	.short	0x0100
        /*0342*/ 	.byte	0x04
	.zero		1


	//   ....[34]....
        /*0344*/ 	.word	0x000009a0
        /*0348*/ 	.word	0x000000ff
        /*034c*/ 	.word	0x00000108
        /*0350*/ 	.short	0x0100
        /*0352*/ 	.byte	0x04
	.zero		1


	//   ....[35]....
        /*0354*/ 	.word	0x000009b0
        /*0358*/ 	.word	0x000000ff
        /*035c*/ 	.word	0x00000128
        /*0360*/ 	.short	0x0100
        /*0362*/ 	.byte	0x04
	.zero		1


	//   ....[36]....
        /*0364*/ 	.word	0x000009c0
        /*0368*/ 	.word	0x000000ff
        /*036c*/ 	.word	0x00000110
        /*0370*/ 	.short	0x0100
        /*0372*/ 	.byte	0x04
	.zero		1


	//   ....[37]....
        /*0374*/ 	.word	0x000009d0
        /*0378*/ 	.word	0x000000ff
        /*037c*/ 	.word	0x00000130
        /*0380*/ 	.short	0x0100
        /*0382*/ 	.byte	0x04
	.zero		1


	//   ....[38]....
        /*0384*/ 	.word	0x000009e0
        /*0388*/ 	.word	0x000000ff
        /*038c*/ 	.word	0x00000118
        /*0390*/ 	.short	0x0100
        /*0392*/ 	.byte	0x04
	.zero		1


	//   ....[39]....
        /*0394*/ 	.word	0x000009f0
        /*0398*/ 	.word	0x000000ff
        /*039c*/ 	.word	0x00000138
        /*03a0*/ 	.short	0x0100
        /*03a2*/ 	.byte	0x04
	.zero		1


	//   ....[40]....
        /*03a4*/ 	.word	0x00000ad0
        /*03a8*/ 	.word	0x000000ff
        /*03ac*/ 	.word	0x00000140
        /*03b0*/ 	.short	0x0100
        /*03b2*/ 	.byte	0x06
	.zero		1


	//   ....[41]....
        /*03b4*/ 	.word	0x00000ae0
        /*03b8*/ 	.word	0x000000ff
        /*03bc*/ 	.word	0x00000148
        /*03c0*/ 	.short	0x0100
        /*03c2*/ 	.byte	0x06
	.zero		1


	//   ....[42]....
        /*03c4*/ 	.word	0x00000c10
        /*03c8*/ 	.word	0x000000ff
        /*03cc*/ 	.word	0x00000150
        /*03d0*/ 	.short	0x0100
        /*03d2*/ 	.byte	0x06
	.zero		1


	//   ....[43]....
        /*03d4*/ 	.word	0x00000c20
        /*03d8*/ 	.word	0x000000ff
        /*03dc*/ 	.word	0x00000160
        /*03e0*/ 	.short	0x0100
        /*03e2*/ 	.byte	0x06
	.zero		1


	//   ....[44]....
        /*03e4*/ 	.word	0x00000c30
        /*03e8*/ 	.word	0x000000ff
        /*03ec*/ 	.word	0x00000158
        /*03f0*/ 	.short	0x0100
        /*03f2*/ 	.byte	0x06
	.zero		1


	//   ....[45]....
        /*03f4*/ 	.word	0x00000c40
        /*03f8*/ 	.word	0x000000ff
        /*03fc*/ 	.word	0x00000168
        /*0400*/ 	.short	0x0100
        /*0402*/ 	.byte	0x06
	.zero		1


	//   ....[46]....
        /*0404*/ 	.word	0x00000d60
        /*0408*/ 	.word	0x000000ff
        /*040c*/ 	.word	0x00000170
        /*0410*/ 	.short	0x0100
        /*0412*/ 	.byte	0x04
	.zero		1


	//   ....[47]....
        /*0414*/ 	.word	0x00000d70
        /*0418*/ 	.word	0x000000ff
        /*041c*/ 	.word	0x00000190
        /*0420*/ 	.short	0x0100
        /*0422*/ 	.byte	0x04
	.zero		1


	//   ....[48]....
        /*0424*/ 	.word	0x00000d80
        /*0428*/ 	.word	0x000000ff
        /*042c*/ 	.word	0x00000178
        /*0430*/ 	.short	0x0100
        /*0432*/ 	.byte	0x04
	.zero		1


	//   ....[49]....
        /*0434*/ 	.word	0x00000d90
        /*0438*/ 	.word	0x000000ff
        /*043c*/ 	.word	0x00000198
        /*0440*/ 	.short	0x0100
        /*0442*/ 	.byte	0x04
	.zero		1


	//   ....[50]....
        /*0444*/ 	.word	0x00000da0
        /*0448*/ 	.word	0x000000ff
        /*044c*/ 	.word	0x00000180
        /*0450*/ 	.short	0x0100
        /*0452*/ 	.byte	0x04
	.zero		1


	//   ....[51]....
        /*0454*/ 	.word	0x00000db0
        /*0458*/ 	.word	0x000000ff
        /*045c*/ 	.word	0x000001a0
        /*0460*/ 	.short	0x0100
        /*0462*/ 	.byte	0x04
	.zero		1


	//   ....[52]....
        /*0464*/ 	.word	0x00000dc0
        /*0468*/ 	.word	0x000000ff
        /*046c*/ 	.word	0x00000188
        /*0470*/ 	.short	0x0100
        /*0472*/ 	.byte	0x04
	.zero		1


	//   ....[53]....
        /*0474*/ 	.word	0x00000dd0
        /*0478*/ 	.word	0x000000ff
        /*047c*/ 	.word	0x000001a8
        /*0480*/ 	.short	0x0100
        /*0482*/ 	.byte	0x04
	.zero		1


	//   ....[54]....
        /*0484*/ 	.word	0x00000ec0
        /*0488*/ 	.word	0x000000ff
        /*048c*/ 	.word	0x000001b0
        /*0490*/ 	.short	0x0100
        /*0492*/ 	.byte	0x04
	.zero		1


	//   ....[55]....
        /*0494*/ 	.word	0x00000ed0
        /*0498*/ 	.word	0x000000ff
        /*049c*/ 	.word	0x000001c0
        /*04a0*/ 	.short	0x0100
        /*04a2*/ 	.byte	0x04
	.zero		1


	//   ....[56]....
        /*04a4*/ 	.word	0x00000ee0
        /*04a8*/ 	.word	0x000000ff
        /*04ac*/ 	.word	0x000001b8
        /*04b0*/ 	.short	0x0100
        /*04b2*/ 	.byte	0x04
	.zero		1


	//   ....[57]....
        /*04b4*/ 	.word	0x00000ef0
        /*04b8*/ 	.word	0x000000ff
        /*04bc*/ 	.word	0x000001c8
        /*04c0*/ 	.short	0x0100
        /*04c2*/ 	.byte	0x04
	.zero		1


	//   ....[58]....
        /*04c4*/ 	.word	0x00000ff0
        /*04c8*/ 	.word	0x000000ff
        /*04cc*/ 	.word	0x000001d0
        /*04d0*/ 	.short	0x0100
        /*04d2*/ 	.byte	0x06
	.zero		1


	//   ....[59]....
        /*04d4*/ 	.word	0x00001d40
        /*04d8*/ 	.word	0x00000000
        /*04dc*/ 	.word	0x000001c0
        /*04e0*/ 	.short	0x010a
        /*04e2*/ 	.byte	0xff
	.zero		1


	//   ....[60]....
        /*04e4*/ 	.word	0x00001d60
        /*04e8*/ 	.word	0x00000000
        /*04ec*/ 	.word	0x000001b0
        /*04f0*/ 	.short	0x0101
        /*04f2*/ 	.byte	0xff
	.zero		1


	//   ....[61]....
        /*04f4*/ 	.word	0x00001e10
        /*04f8*/ 	.word	0x000000ff
        /*04fc*/ 	.word	0x00000080
        /*0500*/ 	.short	0x010a
        /*0502*/ 	.byte	0x04
	.zero		1


	//   ....[62]....
        /*0504*/ 	.word	0x00001ee0
        /*0508*/ 	.word	0x000000ff
        /*050c*/ 	.word	0x00000080
        /*0510*/ 	.short	0x010a
        /*0512*/ 	.byte	0x21
	.zero		1


	//   ....[63]....
        /*0514*/ 	.word	0x00002090
        /*0518*/ 	.word	0x000000ff
        /*051c*/ 	.word	0x00000080
        /*0520*/ 	.short	0x010a
        /*0522*/ 	.byte	0x05
	.zero		1


	//   ....[64]....
        /*0524*/ 	.word	0x000021b0
        /*0528*/ 	.word	0x000000ff
        /*052c*/ 	.word	0x00000148
        /*0530*/ 	.short	0x0101
        /*0532*/ 	.byte	0x0d
	.zero		1


	//   ....[65]....
        /*0534*/ 	.word	0x000021d0
        /*0538*/ 	.word	0x000000ff
        /*053c*/ 	.word	0x00000080
        /*0540*/ 	.short	0x010a
        /*0542*/ 	.byte	0x04
	.zero		1


	//   ....[66]....
        /*0544*/ 	.word	0x00002250
        /*0548*/ 	.word	0x000000ff
        /*054c*/ 	.word	0x00000080
        /*0550*/ 	.short	0x010a
        /*0552*/ 	.byte	0x11
	.zero		1


	//   ....[67]....
        /*0554*/ 	.word	0x000023e0
        /*0558*/ 	.word	0x000000ff
        /*055c*/ 	.word	0x00000080
        /*0560*/ 	.short	0x010a
        /*0562*/ 	.byte	0x05
	.zero		1


	//   ....[68]....
        /*0564*/ 	.word	0x00002530
        /*0568*/ 	.word	0x00000003
        /*056c*/ 	.word	0x00000150
        /*0570*/ 	.short	0x010a
        /*0572*/ 	.byte	0xff
	.zero		1


	//   ....[69]....
        /*0574*/ 	.word	0x00002680
        /*0578*/ 	.word	0x00000000
        /*057c*/ 	.word	0x00000000
        /*0580*/ 	.short	0x0101
        /*0582*/ 	.byte	0xff
	.zero		1


	//   ....[70]....
        /*0584*/ 	.word	0x00002c20
        /*0588*/ 	.word	0x000000ff
        /*058c*/ 	.word	0x00000000
        /*0590*/ 	.short	0x010a
        /*0592*/ 	.byte	0x04
	.zero		1


	//   ....[71]....
        /*0594*/ 	.word	0x00002cb0
        /*0598*/ 	.word	0x000000ff
        /*059c*/ 	.word	0x00000000
        /*05a0*/ 	.short	0x010a
        /*05a2*/ 	.byte	0x05
	.zero		1


	//   ....[72]....
        /*05a4*/ 	.word	0x00002d40
        /*05a8*/ 	.word	0x000000ff
        /*05ac*/ 	.word	0x00000000
        /*05b0*/ 	.short	0x010a
        /*05b2*/ 	.byte	0x05
	.zero		1


	//   ....[73]....
        /*05b4*/ 	.word	0x00002dd0
        /*05b8*/ 	.word	0x000000ff
        /*05bc*/ 	.word	0x00000000
        /*05c0*/ 	.short	0x010a
        /*05c2*/ 	.byte	0x05
	.zero		1


	//   ....[74]....
        /*05c4*/ 	.word	0x00002e60
        /*05c8*/ 	.word	0x000000ff
        /*05cc*/ 	.word	0x00000000
        /*05d0*/ 	.short	0x010a
        /*05d2*/ 	.byte	0x05
	.zero		1


	//   ....[75]....
        /*05d4*/ 	.word	0x00002ef0
        /*05d8*/ 	.word	0x000000ff
        /*05dc*/ 	.word	0x00000000
        /*05e0*/ 	.short	0x010a
        /*05e2*/ 	.byte	0x05
	.zero		1


	//   ....[76]....
        /*05e4*/ 	.word	0x00002f80
        /*05e8*/ 	.word	0x000000ff
        /*05ec*/ 	.word	0x00000000
        /*05f0*/ 	.short	0x010a
        /*05f2*/ 	.byte	0x05
	.zero		1


	//   ....[77]....
        /*05f4*/ 	.word	0x00003010
        /*05f8*/ 	.word	0x000000ff
        /*05fc*/ 	.word	0x00000000
        /*0600*/ 	.short	0x010a
        /*0602*/ 	.byte	0x05
	.zero		1


	//   ....[78]....
        /*0604*/ 	.word	0x000030a0
        /*0608*/ 	.word	0x000000ff
        /*060c*/ 	.word	0x00000000
        /*0610*/ 	.short	0x010a
        /*0612*/ 	.byte	0x05
	.zero		1


	//   ....[79]....
        /*0614*/ 	.word	0x00003130
        /*0618*/ 	.word	0x000000ff
        /*061c*/ 	.word	0x00000000
        /*0620*/ 	.short	0x010a
        /*0622*/ 	.byte	0x05
	.zero		1


	//   ....[80]....
        /*0624*/ 	.word	0x000031c0
        /*0628*/ 	.word	0x000000ff
        /*062c*/ 	.word	0x00000000
        /*0630*/ 	.short	0x010a
        /*0632*/ 	.byte	0x05
	.zero		1


	//   ....[81]....
        /*0634*/ 	.word	0x00003250
        /*0638*/ 	.word	0x000000ff
        /*063c*/ 	.word	0x00000000
        /*0640*/ 	.short	0x010a
        /*0642*/ 	.byte	0x05
	.zero		1


	//   ....[82]....
        /*0644*/ 	.word	0x000032e0
        /*0648*/ 	.word	0x000000ff
        /*064c*/ 	.word	0x00000000
        /*0650*/ 	.short	0x010a
        /*0652*/ 	.byte	0x05
	.zero		1


	//   ....[83]....
        /*0654*/ 	.word	0x00003370
        /*0658*/ 	.word	0x000000ff
        /*065c*/ 	.word	0x00000000
        /*0660*/ 	.short	0x010a
        /*0662*/ 	.byte	0x05
	.zero		1


	//   ....[84]....
        /*0664*/ 	.word	0x00003400
        /*0668*/ 	.word	0x000000ff
        /*066c*/ 	.word	0x00000000
        /*0670*/ 	.short	0x010a
        /*0672*/ 	.byte	0x05
	.zero		1


	//   ....[85]....
        /*0674*/ 	.word	0x000034a0
        /*0678*/ 	.word	0x00000000
        /*067c*/ 	.word	0x00000000
        /*0680*/ 	.short	0x010a
        /*0682*/ 	.byte	0xff
	.zero		1


	//   ....[86]....
        /*0684*/ 	.word	0x000035c0
        /*0688*/ 	.word	0x00000002
        /*068c*/ 	.word	0x000001b0
        /*0690*/ 	.short	0x010a
        /*0692*/ 	.byte	0xff
	.zero		1


	//   ....[87]....
        /*0694*/ 	.word	0x00003620
        /*0698*/ 	.word	0x00000004
        /*069c*/ 	.word	0x00000000
        /*06a0*/ 	.short	0x0101
        /*06a2*/ 	.byte	0xff
	.zero		1


	//   ....[88]....
        /*06a4*/ 	.word	0x00003640
        /*06a8*/ 	.word	0x000000ff
        /*06ac*/ 	.word	0x00000160
        /*06b0*/ 	.short	0x010a
        /*06b2*/ 	.byte	0x04
	.zero		1


	//   ....[89]....
        /*06b4*/ 	.word	0x00003760
        /*06b8*/ 	.word	0x00000002
        /*06bc*/ 	.word	0x00000150
        /*06c0*/ 	.short	0x010a
        /*06c2*/ 	.byte	0xff
	.zero		1


	//   ....[90]....
        /*06c4*/ 	.word	0x00003870
        /*06c8*/ 	.word	0x00000002
        /*06cc*/ 	.word	0x00000000
        /*06d0*/ 	.short	0x0101
        /*06d2*/ 	.byte	0xff
	.zero		1


	//   ....[91]....
        /*06d4*/ 	.word	0x00003900
        /*06d8*/ 	.word	0x000000ff
        /*06dc*/ 	.word	0x00000160
        /*06e0*/ 	.short	0x0106
        /*06e2*/ 	.byte	0x04
	.zero		1


	//   ....[92]....
        /*06e4*/ 	.word	0x00003920
        /*06e8*/ 	.word	0x000000ff
        /*06ec*/ 	.word	0x00000160
        /*06f0*/ 	.short	0x010a
        /*06f2*/ 	.byte	0x04
	.zero		1


	//   ....[93]....
        /*06f4*/ 	.word	0x000039b0
        /*06f8*/ 	.word	0x000000ff
        /*06fc*/ 	.word	0x00000160
        /*0700*/ 	.short	0x0106
        /*0702*/ 	.byte	0x07
	.zero		1


	//   ....[94]....
        /*0704*/ 	.word	0x000039f0
        /*0708*/ 	.word	0x00000000
        /*070c*/ 	.word	0x00000160
        /*0710*/ 	.short	0x010a
        /*0712*/ 	.byte	0xff
	.zero		1


	//   ....[95]....
        /*0714*/ 	.word	0x00003c30
        /*0718*/ 	.word	0x000000ff
        /*071c*/ 	.word	0x00000008
        /*0720*/ 	.short	0x010a
        /*0722*/ 	.byte	0x05
	.zero		1


	//   ....[96]....
        /*0724*/ 	.word	0x00003c50
        /*0728*/ 	.word	0x000000ff
        /*072c*/ 	.word	0x00000008
        /*0730*/ 	.short	0x010a
        /*0732*/ 	.byte	0x05
	.zero		1


	//   ....[97]....
        /*0734*/ 	.word	0x00003de0
        /*0738*/ 	.word	0x000000ff
        /*073c*/ 	.word	0x00000008
        /*0740*/ 	.short	0x010a
        /*0742*/ 	.byte	0x05
	.zero		1


	//   ....[98]....
        /*0744*/ 	.word	0x00003e00
        /*0748*/ 	.word	0x000000ff
        /*074c*/ 	.word	0x00000008
        /*0750*/ 	.short	0x010a
        /*0752*/ 	.byte	0x05
	.zero		1


	//   ....[99]....
        /*0754*/ 	.word	0x00003ec0
        /*0758*/ 	.word	0x000000ff
        /*075c*/ 	.word	0x00000000
        /*0760*/ 	.short	0x0101
        /*0762*/ 	.byte	0x04
	.zero		1


	//   ....[100]....
        /*0764*/ 	.word	0x000041c0
        /*0768*/ 	.word	0x00000000
        /*076c*/ 	.word	0x00000150
        /*0770*/ 	.short	0x010a
        /*0772*/ 	.byte	0xff
	.zero		1


	//   ....[101]....
        /*0774*/ 	.word	0x00004280
        /*0778*/ 	.word	0x00000000
        /*077c*/ 	.word	0x00000000
        /*0780*/ 	.short	0x0101
        /*0782*/ 	.byte	0xff
	.zero		1


	//   ....[102]....
        /*0784*/ 	.word	0x00004340
        /*0788*/ 	.word	0x000000ff
        /*078c*/ 	.word	0x00000000
        /*0790*/ 	.short	0x010a
        /*0792*/ 	.byte	0x04
	.zero		1


	//   ....[103]....
        /*0794*/ 	.word	0x00004350
        /*0798*/ 	.word	0x000000ff
        /*079c*/ 	.word	0x00000190
        /*07a0*/ 	.short	0x010a
        /*07a2*/ 	.byte	0x17
	.zero		1


	//   ....[104]....
        /*07a4*/ 	.word	0x00004400
        /*07a8*/ 	.word	0x000000ff
        /*07ac*/ 	.word	0x00000000
        /*07b0*/ 	.short	0x010a
        /*07b2*/ 	.byte	0x05
	.zero		1


	//   ....[105]....
        /*07b4*/ 	.word	0x00004540
        /*07b8*/ 	.word	0x000000ff
        /*07bc*/ 	.word	0x00000000
        /*07c0*/ 	.short	0x010a
        /*07c2*/ 	.byte	0x04
	.zero		1


	//   ....[106]....
        /*07c4*/ 	.word	0x00004790
        /*07c8*/ 	.word	0x000000ff
        /*07cc*/ 	.word	0x00000000
        /*07d0*/ 	.short	0x010a
        /*07d2*/ 	.byte	0x04
	.zero		1


	//   ....[107]....
        /*07d4*/ 	.word	0x00004820
        /*07d8*/ 	.word	0x000000ff
        /*07dc*/ 	.word	0x00000000
        /*07e0*/ 	.short	0x010a
        /*07e2*/ 	.byte	0x05
	.zero		1


	//   ....[108]....
        /*07e4*/ 	.word	0x000048b0
        /*07e8*/ 	.word	0x000000ff
        /*07ec*/ 	.word	0x00000000
        /*07f0*/ 	.short	0x010a
        /*07f2*/ 	.byte	0x05
	.zero		1


	//   ....[109]....
        /*07f4*/ 	.word	0x00004950
        /*07f8*/ 	.word	0x00000000
        /*07fc*/ 	.word	0x00000000
        /*0800*/ 	.short	0x010a
        /*0802*/ 	.byte	0xff
	.zero		1


	//   ....[110]....
        /*0804*/ 	.word	0x00004990
        /*0808*/ 	.word	0x00000000
        /*080c*/ 	.word	0x00000000
        /*0810*/ 	.short	0x010a
        /*0812*/ 	.byte	0xff
	.zero		1


	//   ....[111]....
        /*0814*/ 	.word	0x00004a00
        /*0818*/ 	.word	0x000000ff
        /*081c*/ 	.word	0x00000000
        /*0820*/ 	.short	0x0101
        /*0822*/ 	.byte	0x04
	.zero		1


	//   ....[112]....
        /*0824*/ 	.word	0x00004a40
        /*0828*/ 	.word	0x000000ff
        /*082c*/ 	.word	0x000001d0
        /*0830*/ 	.short	0x010a
        /*0832*/ 	.byte	0x11
	.zero		1


	//   ....[113]....
        /*0834*/ 	.word	0x00004a90
        /*0838*/ 	.word	0x000000ff
        /*083c*/ 	.word	0x00000000
        /*0840*/ 	.short	0x0101
        /*0842*/ 	.byte	0x04
	.zero		1


	//   ....[114]....
        /*0844*/ 	.word	0x00004f60
        /*0848*/ 	.word	0x0000000c
        /*084c*/ 	.word	0x00000150
        /*0850*/ 	.short	0x010a
        /*0852*/ 	.byte	0xff
	.zero		1


	//   ....[115]....
        /*0854*/ 	.word	0x000050d0
        /*0858*/ 	.word	0x00000000
        /*085c*/ 	.word	0x00000000
        /*0860*/ 	.short	0x0101
        /*0862*/ 	.byte	0xff
	.zero		1


	//   ....[116]....
        /*0864*/ 	.word	0x00005560
        /*0868*/ 	.word	0x000000ff
        /*086c*/ 	.word	0x00000148
        /*0870*/ 	.short	0x010a
        /*0872*/ 	.byte	0x15
	.zero		1


	//   ....[117]....
        /*0874*/ 	.word	0x000056e0
        /*0878*/ 	.word	0x000000ff
        /*087c*/ 	.word	0x00000120
        /*0880*/ 	.short	0x010a
        /*0882*/ 	.byte	0x15
	.zero		1


	//   ....[118]....
        /*0884*/ 	.word	0x000058d0
        /*0888*/ 	.word	0x000000ff
        /*088c*/ 	.word	0x00000100
        /*0890*/ 	.short	0x010b
        /*0892*/ 	.byte	0x15
	.zero		1


	//   ....[119]....
        /*0894*/ 	.word	0x000058e0
        /*0898*/ 	.word	0x000000ff
        /*089c*/ 	.word	0x00000000
        /*08a0*/ 	.short	0x0101
        /*08a2*/ 	.byte	0x2e
	.zero		1


	//   ....[120]....
        /*08a4*/ 	.word	0x000058f0
        /*08a8*/ 	.word	0x000000ff
        /*08ac*/ 	.word	0x00000128
        /*08b0*/ 	.short	0x010a
        /*08b2*/ 	.byte	0x15
	.zero		1


	//   ....[121]....
        /*08b4*/ 	.word	0x00005aa0
        /*08b8*/ 	.word	0x000000ff
        /*08bc*/ 	.word	0x00000108
        /*08c0*/ 	.short	0x010b
        /*08c2*/ 	.byte	0x15
	.zero		1


	//   ....[122]....
        /*08c4*/ 	.word	0x00005ab0
        /*08c8*/ 	.word	0x000000ff
        /*08cc*/ 	.word	0x00000000
        /*08d0*/ 	.short	0x0101
        /*08d2*/ 	.byte	0x27
	.zero		1


	//   ....[123]....
        /*08d4*/ 	.word	0x00005ac0
        /*08d8*/ 	.word	0x000000ff
        /*08dc*/ 	.word	0x00000130
        /*08e0*/ 	.short	0x010a
        /*08e2*/ 	.byte	0x15
	.zero		1


	//   ....[124]....
        /*08e4*/ 	.word	0x00005c70
        /*08e8*/ 	.word	0x000000ff
        /*08ec*/ 	.word	0x00000110
        /*08f0*/ 	.short	0x010b
        /*08f2*/ 	.byte	0x15
	.zero		1


	//   ....[125]....
        /*08f4*/ 	.word	0x00005c80
        /*08f8*/ 	.word	0x000000ff
        /*08fc*/ 	.word	0x00000000
        /*0900*/ 	.short	0x0101
        /*0902*/ 	.byte	0x26
	.zero		1


	//   ....[126]....
        /*0904*/ 	.word	0x00005c90
        /*0908*/ 	.word	0x000000ff
        /*090c*/ 	.word	0x00000138
        /*0910*/ 	.short	0x010a
        /*0912*/ 	.byte	0x15
	.zero		1


	//   ....[127]....
        /*0914*/ 	.word	0x00005ed0
        /*0918*/ 	.word	0x000000ff
        /*091c*/ 	.word	0x00000118
        /*0920*/ 	.short	0x010b
        /*0922*/ 	.byte	0x15
	.zero		1


	//   ....[128]....
        /*0924*/ 	.word	0x00005ee0
        /*0928*/ 	.word	0x000000ff
        /*092c*/ 	.word	0x00000000
        /*0930*/ 	.short	0x0101
        /*0932*/ 	.byte	0x25
	.zero		1


	//   ....[129]....
        /*0934*/ 	.word	0x00005f20
        /*0938*/ 	.word	0x000000ff
        /*093c*/ 	.word	0x00000120
        /*0940*/ 	.short	0x010a
        /*0942*/ 	.byte	0x15
	.zero		1


	//   ....[130]....
        /*0944*/ 	.word	0x00005f40
        /*0948*/ 	.word	0x000000ff
        /*094c*/ 	.word	0x00000128
        /*0950*/ 	.short	0x010a
        /*0952*/ 	.byte	0x15
	.zero		1


	//   ....[131]....
        /*0954*/ 	.word	0x00005f60
        /*0958*/ 	.word	0x000000ff
        /*095c*/ 	.word	0x00000130
        /*0960*/ 	.short	0x010a
        /*0962*/ 	.byte	0x15
	.zero		1


	//   ....[132]....
        /*0964*/ 	.word	0x00005fa0
        /*0968*/ 	.word	0x00000000
        /*096c*/ 	.word	0x00000138
        /*0970*/ 	.short	0x010a
        /*0972*/ 	.byte	0xff
	.zero		1


	//   ....[133]....
        /*0974*/ 	.word	0x000062c0
        /*0978*/ 	.word	0x00000003
        /*097c*/ 	.word	0x00000150
        /*0980*/ 	.short	0x010a
        /*0982*/ 	.byte	0xff
	.zero		1


	//   ....[134]....
        /*0984*/ 	.word	0x00006440
        /*0988*/ 	.word	0x00000000
        /*098c*/ 	.word	0x00000000
        /*0990*/ 	.short	0x0101
        /*0992*/ 	.byte	0xff
	.zero		1


	//   ....[135]....
        /*0994*/ 	.word	0x00006f30
        /*0998*/ 	.word	0x00000005
        /*099c*/ 	.word	0x00000100
        /*09a0*/ 	.short	0x010a
        /*09a2*/ 	.byte	0xff
	.zero		1


	//   ....[136]....
        /*09a4*/ 	.word	0x00006f50
        /*09a8*/ 	.word	0x0000005c
        /*09ac*/ 	.word	0x00000170
        /*09b0*/ 	.short	0x010a
        /*09b2*/ 	.byte	0xff
	.zero		1


	//   ....[137]....
        /*09b4*/ 	.word	0x00007090
        /*09b8*/ 	.word	0x00000005
        /*09bc*/ 	.word	0x00000100
        /*09c0*/ 	.short	0x010a
        /*09c2*/ 	.byte	0xff
	.zero		1


	//   ....[138]....
        /*09c4*/ 	.word	0x000071c0
        /*09c8*/ 	.word	0x00000000
        /*09cc*/ 	.word	0x00000000
        /*09d0*/ 	.short	0x0101
        /*09d2*/ 	.byte	0xff
	.zero		1


	//   ....[139]....
        /*09d4*/ 	.word	0x00007220
        /*09d8*/ 	.word	0x0000005c
        /*09dc*/ 	.word	0x00000170
        /*09e0*/ 	.short	0x010a
        /*09e2*/ 	.byte	0xff
	.zero		1


	//   ....[140]....
        /*09e4*/ 	.word	0x00007dc0
        /*09e8*/ 	.word	0x00000070
        /*09ec*/ 	.word	0x00000100
        /*09f0*/ 	.short	0x010a
        /*09f2*/ 	.byte	0xff
	.zero		1


	//   ....[141]....
        /*09f4*/ 	.word	0x00007e90
        /*09f8*/ 	.word	0x00000070
        /*09fc*/ 	.word	0x00000100
        /*0a00*/ 	.short	0x010a
        /*0a02*/ 	.byte	0xff
	.zero		1


	//   ....[142]....
        /*0a04*/ 	.word	0x00007fc0
        /*0a08*/ 	.word	0x00000000
        /*0a0c*/ 	.word	0x00000000
        /*0a10*/ 	.short	0x0101
        /*0a12*/ 	.byte	0xff
	.zero		1


	//   ....[143]....
        /*0a14*/ 	.word	0x00008b50
        /*0a18*/ 	.word	0x00000070
        /*0a1c*/ 	.word	0x00000100
        /*0a20*/ 	.short	0x010a
        /*0a22*/ 	.byte	0xff
	.zero		1


	//   ....[144]....
        /*0a24*/ 	.word	0x00008c20
        /*0a28*/ 	.word	0x00000070
        /*0a2c*/ 	.word	0x00000100
        /*0a30*/ 	.short	0x010a
        /*0a32*/ 	.byte	0xff
	.zero		1


	//   ....[145]....
        /*0a34*/ 	.word	0x00008d50
        /*0a38*/ 	.word	0x00000000
        /*0a3c*/ 	.word	0x00000000
        /*0a40*/ 	.short	0x0101
        /*0a42*/ 	.byte	0xff
	.zero		1


	//   ....[146]....
        /*0a44*/ 	.word	0x00009900
        /*0a48*/ 	.word	0x00000067
        /*0a4c*/ 	.word	0x00000100
        /*0a50*/ 	.short	0x010a
        /*0a52*/ 	.byte	0xff
	.zero		1


	//   ....[147]....
        /*0a54*/ 	.word	0x000099d0
        /*0a58*/ 	.word	0x00000067
        /*0a5c*/ 	.word	0x00000100
        /*0a60*/ 	.short	0x010a
        /*0a62*/ 	.byte	0xff
	.zero		1


	//   ....[148]....
        /*0a64*/ 	.word	0x00009b00
        /*0a68*/ 	.word	0x00000000
        /*0a6c*/ 	.word	0x00000000
        /*0a70*/ 	.short	0x0101
        /*0a72*/ 	.byte	0xff
	.zero		1


	//   ....[149]....
        /*0a74*/ 	.word	0x00009de0
        /*0a78*/ 	.word	0x0000005c
        /*0a7c*/ 	.word	0x00000000
        /*0a80*/ 	.short	0x0101
        /*0a82*/ 	.byte	0xff
	.zero		1


	//   ....[150]....
        /*0a84*/ 	.word	0x0000a790
        /*0a88*/ 	.word	0x00000000
        /*0a8c*/ 	.word	0x000001c0
        /*0a90*/ 	.short	0x010a
        /*0a92*/ 	.byte	0xff
	.zero		1


	//   ....[151]....
        /*0a94*/ 	.word	0x0000a7f0
        /*0a98*/ 	.word	0x00000000
        /*0a9c*/ 	.word	0x00000080
        /*0aa0*/ 	.short	0x010a
        /*0aa2*/ 	.byte	0xff
	.zero		1


	//   ....[152]....
        /*0aa4*/ 	.word	0x0000a850
        /*0aa8*/ 	.word	0x00000000
        /*0aac*/ 	.word	0x00000080
        /*0ab0*/ 	.short	0x010a
        /*0ab2*/ 	.byte	0xff
	.zero		1


	//   ....[153]....
        /*0ab4*/ 	.word	0x0000a8a0
        /*0ab8*/ 	.word	0x00000003
        /*0abc*/ 	.word	0x00000150
        /*0ac0*/ 	.short	0x010a
        /*0ac2*/ 	.byte	0xff
	.zero		1


	//   ....[154]....
        /*0ac4*/ 	.word	0x0000a900
        /*0ac8*/ 	.word	0x00000000
        /*0acc*/ 	.word	0x00000000
        /*0ad0*/ 	.short	0x010a
        /*0ad2*/ 	.byte	0xff
	.zero		1


	//   ....[155]....
        /*0ad4*/ 	.word	0x0000a960
        /*0ad8*/ 	.word	0x00000000
        /*0adc*/ 	.word	0x00000000
        /*0ae0*/ 	.short	0x010a
        /*0ae2*/ 	.byte	0xff
	.zero		1


	//   ....[156]....
        /*0ae4*/ 	.word	0x0000a9c0
        /*0ae8*/ 	.word	0x00000000
        /*0aec*/ 	.word	0x00000000
        /*0af0*/ 	.short	0x010a
        /*0af2*/ 	.byte	0xff
	.zero		1


	//   ....[157]....
        /*0af4*/ 	.word	0x0000aa20
        /*0af8*/ 	.word	0x00000000
        /*0afc*/ 	.word	0x00000000
        /*0b00*/ 	.short	0x010a
        /*0b02*/ 	.byte	0xff
	.zero		1


	//   ....[158]....
        /*0b04*/ 	.word	0x0000aa80
        /*0b08*/ 	.word	0x00000000
        /*0b0c*/ 	.word	0x00000000
        /*0b10*/ 	.short	0x010a
        /*0b12*/ 	.byte	0xff
	.zero		1


	//   ....[159]....
        /*0b14*/ 	.word	0x0000aae0
        /*0b18*/ 	.word	0x00000000
        /*0b1c*/ 	.word	0x00000000
        /*0b20*/ 	.short	0x010a
        /*0b22*/ 	.byte	0xff
	.zero		1


	//   ....[160]....
        /*0b24*/ 	.word	0x0000ab40
        /*0b28*/ 	.word	0x00000000
        /*0b2c*/ 	.word	0x00000000
        /*0b30*/ 	.short	0x010a
        /*0b32*/ 	.byte	0xff
	.zero		1


	//   ....[161]....
        /*0b34*/ 	.word	0x0000aba0
        /*0b38*/ 	.word	0x00000000
        /*0b3c*/ 	.word	0x00000000
        /*0b40*/ 	.short	0x010a
        /*0b42*/ 	.byte	0xff
	.zero		1


	//   ....[162]....
        /*0b44*/ 	.word	0x0000ac00
        /*0b48*/ 	.word	0x00000000
        /*0b4c*/ 	.word	0x00000000
        /*0b50*/ 	.short	0x010a
        /*0b52*/ 	.byte	0xff
	.zero		1


	//   ....[163]....
        /*0b54*/ 	.word	0x0000ac60
        /*0b58*/ 	.word	0x00000000
        /*0b5c*/ 	.word	0x00000000
        /*0b60*/ 	.short	0x010a
        /*0b62*/ 	.byte	0xff
	.zero		1


	//   ....[164]....
        /*0b64*/ 	.word	0x0000acc0
        /*0b68*/ 	.word	0x00000000
        /*0b6c*/ 	.word	0x00000000
        /*0b70*/ 	.short	0x010a
        /*0b72*/ 	.byte	0xff
	.zero		1


	//   ....[165]....
        /*0b74*/ 	.word	0x0000ad20
        /*0b78*/ 	.word	0x00000000
        /*0b7c*/ 	.word	0x00000000
        /*0b80*/ 	.short	0x010a
        /*0b82*/ 	.byte	0xff
	.zero		1


	//   ....[166]....
        /*0b84*/ 	.word	0x0000ad80
        /*0b88*/ 	.word	0x00000000
        /*0b8c*/ 	.word	0x00000000
        /*0b90*/ 	.short	0x010a
        /*0b92*/ 	.byte	0xff
	.zero		1


	//   ....[167]....
        /*0b94*/ 	.word	0x0000ade0
        /*0b98*/ 	.word	0x00000000
        /*0b9c*/ 	.word	0x00000000
        /*0ba0*/ 	.short	0x010a
        /*0ba2*/ 	.byte	0xff
	.zero		1


	//   ....[168]....
        /*0ba4*/ 	.word	0x0000ae40
        /*0ba8*/ 	.word	0x00000000
        /*0bac*/ 	.word	0x00000000
        /*0bb0*/ 	.short	0x010a
        /*0bb2*/ 	.byte	0xff
	.zero		1


	//   ....[169]....
        /*0bb4*/ 	.word	0x0000ae90
        /*0bb8*/ 	.word	0x00000002
        /*0bbc*/ 	.word	0x000001b0
        /*0bc0*/ 	.short	0x010a
        /*0bc2*/ 	.byte	0xff
	.zero		1


	//   ....[170]....
        /*0bc4*/ 	.word	0x0000aef0
        /*0bc8*/ 	.word	0x00000002
        /*0bcc*/ 	.word	0x00000160
        /*0bd0*/ 	.short	0x010a
        /*0bd2*/ 	.byte	0xff
	.zero		1


	//   ....[171]....
        /*0bd4*/ 	.word	0x0000af40
        /*0bd8*/ 	.word	0x00000002
        /*0bdc*/ 	.word	0x00000150
        /*0be0*/ 	.short	0x010a
        /*0be2*/ 	.byte	0xff
	.zero		1


	//   ....[172]....
        /*0be4*/ 	.word	0x0000afa0
        /*0be8*/ 	.word	0x00000000
        /*0bec*/ 	.word	0x00000160
        /*0bf0*/ 	.short	0x010a
        /*0bf2*/ 	.byte	0xff
	.zero		1


	//   ....[173]....
        /*0bf4*/ 	.word	0x0000b000
        /*0bf8*/ 	.word	0x00000000
        /*0bfc*/ 	.word	0x00000008
        /*0c00*/ 	.short	0x010a
        /*0c02*/ 	.byte	0xff
	.zero		1


	//   ....[174]....
        /*0c04*/ 	.word	0x0000b0e0
        /*0c08*/ 	.word	0x00000000
        /*0c0c*/ 	.word	0x00000008
        /*0c10*/ 	.short	0x010a
        /*0c12*/ 	.byte	0xff
	.zero		1


	//   ....[175]....
        /*0c14*/ 	.word	0x0000b130
        /*0c18*/ 	.word	0x00000000
        /*0c1c*/ 	.word	0x00000150
        /*0c20*/ 	.short	0x010a
        /*0c22*/ 	.byte	0xff
	.zero		1


	//   ....[176]....
        /*0c24*/ 	.word	0x0000b190
        /*0c28*/ 	.word	0x00000000
        /*0c2c*/ 	.word	0x00000190
        /*0c30*/ 	.short	0x010a
        /*0c32*/ 	.byte	0xff
	.zero		1


	//   ....[177]....
        /*0c34*/ 	.word	0x0000b1f0
        /*0c38*/ 	.word	0x00000000
        /*0c3c*/ 	.word	0x00000000
        /*0c40*/ 	.short	0x010a
        /*0c42*/ 	.byte	0xff
	.zero		1


	//   ....[178]....
        /*0c44*/ 	.word	0x0000b250
        /*0c48*/ 	.word	0x00000000
        /*0c4c*/ 	.word	0x00000000
        /*0c50*/ 	.short	0x010a
        /*0c52*/ 	.byte	0xff
	.zero		1


	//   ....[179]....
        /*0c54*/ 	.word	0x0000b2b0
        /*0c58*/ 	.word	0x00000000
        /*0c5c*/ 	.word	0x00000000
        /*0c60*/ 	.short	0x010a
        /*0c62*/ 	.byte	0xff
	.zero		1


	//   ....[180]....
        /*0c64*/ 	.word	0x0000b310
        /*0c68*/ 	.word	0x00000000
        /*0c6c*/ 	.word	0x00000000
        /*0c70*/ 	.short	0x010a
        /*0c72*/ 	.byte	0xff
	.zero		1


	//   ....[181]....
        /*0c74*/ 	.word	0x0000b370
        /*0c78*/ 	.word	0x00000000
        /*0c7c*/ 	.word	0x000001d0
        /*0c80*/ 	.short	0x010a
        /*0c82*/ 	.byte	0xff
	.zero		1


	//   ....[182]....
        /*0c84*/ 	.word	0x0000b3c0
        /*0c88*/ 	.word	0x0000000c
        /*0c8c*/ 	.word	0x00000150
        /*0c90*/ 	.short	0x010a
        /*0c92*/ 	.byte	0xff
	.zero		1


	//   ....[183]....
        /*0c94*/ 	.word	0x0000b420
        /*0c98*/ 	.word	0x00000000
        /*0c9c*/ 	.word	0x00000148
        /*0ca0*/ 	.short	0x010a
        /*0ca2*/ 	.byte	0xff
	.zero		1


	//   ....[184]....
        /*0ca4*/ 	.word	0x0000b480
        /*0ca8*/ 	.word	0x00000000
        /*0cac*/ 	.word	0x00000120
        /*0cb0*/ 	.short	0x010a
        /*0cb2*/ 	.byte	0xff
	.zero		1


	//   ....[185]....
        /*0cb4*/ 	.word	0x0000b4e0
        /*0cb8*/ 	.word	0x00000000
        /*0cbc*/ 	.word	0x00000128
        /*0cc0*/ 	.short	0x010a
        /*0cc2*/ 	.byte	0xff
	.zero		1


	//   ....[186]....
        /*0cc4*/ 	.word	0x0000b540
        /*0cc8*/ 	.word	0x00000000
        /*0ccc*/ 	.word	0x00000130
        /*0cd0*/ 	.short	0x010a
        /*0cd2*/ 	.byte	0xff
	.zero		1


	//   ....[187]....
        /*0cd4*/ 	.word	0x0000b5a0
        /*0cd8*/ 	.word	0x00000000
        /*0cdc*/ 	.word	0x00000138
        /*0ce0*/ 	.short	0x010a
        /*0ce2*/ 	.byte	0xff
	.zero		1


	//   ....[188]....
        /*0ce4*/ 	.word	0x0000b600
        /*0ce8*/ 	.word	0x00000000
        /*0cec*/ 	.word	0x00000120
        /*0cf0*/ 	.short	0x010a
        /*0cf2*/ 	.byte	0xff
	.zero		1


	//   ....[189]....
        /*0cf4*/ 	.word	0x0000b660
        /*0cf8*/ 	.word	0x00000000
        /*0cfc*/ 	.word	0x00000128
        /*0d00*/ 	.short	0x010a
        /*0d02*/ 	.byte	0xff
	.zero		1


	//   ....[190]....
        /*0d04*/ 	.word	0x0000b6c0
        /*0d08*/ 	.word	0x00000000
        /*0d0c*/ 	.word	0x00000130
        /*0d10*/ 	.short	0x010a
        /*0d12*/ 	.byte	0xff
	.zero		1


	//   ....[191]....
        /*0d14*/ 	.word	0x0000b710
        /*0d18*/ 	.word	0x00000003
        /*0d1c*/ 	.word	0x00000150
        /*0d20*/ 	.short	0x010a
        /*0d22*/ 	.byte	0xff
	.zero		1


	//   ....[192]....
        /*0d24*/ 	.word	0x0000b760
        /*0d28*/ 	.word	0x00000005
        /*0d2c*/ 	.word	0x00000100
        /*0d30*/ 	.short	0x010a
        /*0d32*/ 	.byte	0xff
	.zero		1


	//   ....[193]....
        /*0d34*/ 	.word	0x0000b7b0
        /*0d38*/ 	.word	0x0000005c
        /*0d3c*/ 	.word	0x00000170
        /*0d40*/ 	.short	0x010a
        /*0d42*/ 	.byte	0xff
	.zero		1


	//   ....[194]....
        /*0d44*/ 	.word	0x0000b800
        /*0d48*/ 	.word	0x00000070
        /*0d4c*/ 	.word	0x00000100
        /*0d50*/ 	.short	0x010a
        /*0d52*/ 	.byte	0xff
	.zero		1


	//   ....[195]....
        /*0d54*/ 	.word	0x0000b850
        /*0d58*/ 	.word	0x00000070
        /*0d5c*/ 	.word	0x00000100
        /*0d60*/ 	.short	0x010a
        /*0d62*/ 	.byte	0xff
	.zero		1


	//   ....[196]....
        /*0d64*/ 	.word	0x0000b8a0
        /*0d68*/ 	.word	0x00000067
        /*0d6c*/ 	.word	0x00000100
        /*0d70*/ 	.short	0x010a
        /*0d72*/ 	.byte	0xff
	.zero		1


	//----- nvinfo : EIATTR_NUM_MBARRIERS
	.align		4
.L_48:
        /*0d74*/ 	.byte	0x03, 0x38
        /*0d76*/ 	.short	0x003b


	//----- nvinfo : EIATTR_EXIT_INSTR_OFFSETS
	.align		4
        /*0d78*/ 	.byte	0x04, 0x1c
        /*0d7a*/ 	.short	(.L_50 - .L_49)


	//   ....[0]....
.L_49:
        /*0d7c*/ 	.word	0x000034d0


	//   ....[1]....
        /*0d80*/ 	.word	0x000039c0


	//   ....[2]....
        /*0d84*/ 	.word	0x00003a20


	//   ....[3]....
        /*0d88*/ 	.word	0x00004cc0


	//   ....[4]....
        /*0d8c*/ 	.word	0x00005fd0


	//   ....[5]....
        /*0d90*/ 	.word	0x00006010


	//   ....[6]....
        /*0d94*/ 	.word	0x0000a780


	//----- nvinfo : EIATTR_MAX_THREADS
	.align		4
.L_50:
        /*0d98*/ 	.byte	0x04, 0x05
        /*0d9a*/ 	.short	(.L_52 - .L_51)
.L_51:
        /*0d9c*/ 	.word	0x00000100
        /*0da0*/ 	.word	0x00000001
        /*0da4*/ 	.word	0x00000001


	//----- nvinfo : EIATTR_CRS_STACK_SIZE
	.align		4
.L_52:
        /*0da8*/ 	.byte	0x04, 0x1e
        /*0daa*/ 	.short	(.L_54 - .L_53)
.L_53:
        /*0dac*/ 	.word	0x00000000


	//----- nvinfo : EIATTR_CBANK_PARAM_SIZE
	.align		4
.L_54:
        /*0db0*/ 	.byte	0x03, 0x19
        /*0db2*/ 	.short	0x0800


	//----- nvinfo : EIATTR_PARAM_CBANK
	.align		4
        /*0db4*/ 	.byte	0x04, 0x0a
        /*0db6*/ 	.short	(.L_56 - .L_55)
	.align		4
.L_55:
        /*0db8*/ 	.word	index@(.nv.constant0._ZN7cutlass13device_kernelINS_4gemm6kernel13GemmUniversalIN4cute5tupleIJiiiiEEENS1_10collective13CollectiveMmaINS1_35MainloopSm100TmaUmmaWarpSpecializedILi16ELi2ELi4ENS5_IJNS4_1CILi4EEENSA_ILi2EEENSA_ILi1EEEEEEEENS5_IJNSA_ILi128EEENSA_ILi256EEENSA_ILi64EEEEEENS_12float_e4m3_tENS5_IJlSD_lEEESK_SL_NS4_8TiledMMAINS4_8MMA_AtomIJNS4_10MMA_TraitsINS4_25SM100_MMA_F8F6F4_2x1SM_SSEJSK_SK_fSG_SH_NS4_17integral_constantINS4_4UMMA5MajorELSS_0EEEST_NSQ_INSR_7ScaleInELSU_0EEESV_EEEEEENS4_6LayoutINS5_IJSD_SD_SD_EEENS5_IJNSA_ILi0EEES10_S10_EEEEENS5_IJNS4_10UnderscoreES13_S13_EEEEENS4_28SM100_TMA_2SM_LOAD_MULTICASTENS4_14ComposedLayoutINS4_7SwizzleILi2ELi4ELi3EEENS4_18smem_ptr_flag_bitsILi8EEENSY_INS5_IJNSA_ILi8EEESI_EEENS5_IJSI_SD_EEEEEEEvNS4_8identityES16_S1G_vS1H_EENS_8epilogue10collective18CollectiveEpilogueINS1J_23Sm100TmaWarpSpecializedILi4ELi2ELi32ELb0ELb0EEEJNS5_IJSI_SH_SI_EEENS5_IJNSY_ISI_SD_EENSY_INS5_IJNSA_ILi32EEESC_EEENS5_IJSD_SG_EEEEEEEESK_SL_SK_SL_NS1J_6fusion15FusionCallbacksIS1N_NS1V_17LinearCombinationISK_fSK_fLNS_15FloatRoundStyleE2EEES1O_S1U_JEEENS4_5SM1004TMEM4LOAD26SM100_TMEM_LOAD_32dp32b32xENS4_13SM90_TMA_LOADENS17_INS18_ILi1ELi4ELi3EEES1B_NSY_INS5_IJS1C_S1Q_EEENS5_IJS1Q_SD_EEEEEEENS4_39AutoVectorizingCopyWithAssumedAlignmentILi128EEENS4_14SM90_TMA_STOREES2A_S2C_S2C_EEEvvEEEEvNT_6ParamsE)
        /*0dbc*/ 	.short	0x0380
        /*0dbe*/ 	.short	0x0800


	//----- nvinfo : EIATTR_SW_WAR
	.align		4
.L_56:
        /*0dc0*/ 	.byte	0x04, 0x36
        /*0dc2*/ 	.short	(.L_58 - .L_57)
.L_57:
        /*0dc4*/ 	.word	0x00000008
.L_58:


//--------------------- .nv.callgraph             --------------------------
	.section	.nv.callgraph,"",@"SHT_CUDA_CALLGRAPH"
	.align	4
	.sectionentsize	8
	.align		4
        /*0000*/ 	.word	0x00000000
	.align		4
        /*0004*/ 	.word	0xffffffff
	.align		4
        /*0008*/ 	.word	index@(_ZN7cutlass13device_kernelINS_4gemm6kernel13GemmUniversalIN4cute5tupleIJiiiiEEENS1_10collective13CollectiveMmaINS1_35MainloopSm100TmaUmmaWarpSpecializedILi16ELi2ELi4ENS5_IJNS4_1CILi4EEENSA_ILi2EEENSA_ILi1EEEEEEEENS5_IJNSA_ILi128EEENSA_ILi256EEENSA_ILi64EEEEEENS_12float_e4m3_tENS5_IJlSD_lEEESK_SL_NS4_8TiledMMAINS4_8MMA_AtomIJNS4_10MMA_TraitsINS4_25SM100_MMA_F8F6F4_2x1SM_SSEJSK_SK_fSG_SH_NS4_17integral_constantINS4_4UMMA5MajorELSS_0EEEST_NSQ_INSR_7ScaleInELSU_0EEESV_EEEEEENS4_6LayoutINS5_IJSD_SD_SD_EEENS5_IJNSA_ILi0EEES10_S10_EEEEENS5_IJNS4_10UnderscoreES13_S13_EEEEENS4_28SM100_TMA_2SM_LOAD_MULTICASTENS4_14ComposedLayoutINS4_7SwizzleILi2ELi4ELi3EEENS4_18smem_ptr_flag_bitsILi8EEENSY_INS5_IJNSA_ILi8EEESI_EEENS5_IJSI_SD_EEEEEEEvNS4_8identityES16_S1G_vS1H_EENS_8epilogue10collective18CollectiveEpilogueINS1J_23Sm100TmaWarpSpecializedILi4ELi2ELi32ELb0ELb0EEEJNS5_IJSI_SH_SI_EEENS5_IJNSY_ISI_SD_EENSY_INS5_IJNSA_ILi32EEESC_EEENS5_IJSD_SG_EEEEEEEESK_SL_SK_SL_NS1J_6fusion15FusionCallbacksIS1N_NS1V_17LinearCombinationISK_fSK_fLNS_15FloatRoundStyleE2EEES1O_S1U_JEEENS4_5SM1004TMEM4LOAD26SM100_TMEM_LOAD_32dp32b32xENS4_13SM90_TMA_LOADENS17_INS18_ILi1ELi4ELi3EEES1B_NSY_INS5_IJS1C_S1Q_EEENS5_IJS1Q_SD_EEEEEEENS4_39AutoVectorizingCopyWithAssumedAlignmentILi128EEENS4_14SM90_TMA_STOREES2A_S2C_S2C_EEEvvEEEEvNT_6ParamsE)
	.align		4
        /*000c*/ 	.word	index@(__assertfail)
	.align		4
        /*0010*/ 	.word	0x00000000
	.align		4
        /*0014*/ 	.word	0xfffffffe
	.align		4
        /*0018*/ 	.word	0x00000000
	.align		4
        /*001c*/ 	.word	0xfffffffd
	.align		4
        /*0020*/ 	.word	0x00000000
	.align		4
        /*0024*/ 	.word	0xfffffffc


//--------------------- .nv.constant4             --------------------------
	.section	.nv.constant4,"a",@progbits
	.align	8
	.align		8
.nv.constant4:
        /*0000*/ 	.dword	__assertfail
	.align		8
        /*0008*/ 	.dword	__unnamed_1
	.align		8
        /*0010*/ 	.dword	__unnamed_2
	.align		8
        /*0018*/ 	.dword	__unnamed_3
	.align		8
        /*0020*/ 	.dword	_ZN40_INTERNAL_c7ef09e6_4_k_cu_73b0683f_312174cuda3std3__45__cpo5beginE
	.align		8
        /*0028*/ 	.dword	_ZN40_INTERNAL_c7ef09e6_4_k_cu_73b0683f_312174cuda3std3__45__cpo3endE
	.align		8
        /*0030*/ 	.dword	_ZN40_INTERNAL_c7ef09e6_4_k_cu_73b0683f_312174cuda3std3__45__cpo6cbeginE
	.align		8
        /*0038*/ 	.dword	_ZN40_INTERNAL_c7ef09e6_4_k_cu_73b0683f_312174cuda3std3__45__cpo4cendE
	.align		8
        /*0040*/ 	.dword	_ZN40_INTERNAL_c7ef09e6_4_k_cu_73b0683f_312174cuda3std3__442_GLOBAL__N__c7ef09e6_4_k_cu_73b0683f_312176ignoreE
	.align		8
        /*0048*/ 	.dword	_ZN40_INTERNAL_c7ef09e6_4_k_cu_73b0683f_312174cuda3std3__419piecewise_constructE
	.align		8
        /*0050*/ 	.dword	_ZN40_INTERNAL_c7ef09e6_4_k_cu_73b0683f_312174cuda3std3__48in_placeE
	.align		8
        /*0058*/ 	.dword	_ZN40_INTERNAL_c7ef09e6_4_k_cu_73b0683f_312174cuda3std6ranges3__45__cpo4swapE
	.align		8
        /*0060*/ 	.dword	_ZN40_INTERNAL_c7ef09e6_4_k_cu_73b0683f_312174cuda3std6ranges3__45__cpo9iter_moveE
	.align		8
        /*0068*/ 	.dword	_ZN40_INTERNAL_c7ef09e6_4_k_cu_73b0683f_312174cute7productE
	.align		8
        /*0070*/ 	.dword	_ZN40_INTERNAL_c7ef09e6_4_k_cu_73b0683f_312174cute1_E
	.align		8
        /*0078*/ 	.dword	$str$25
	.align		8
        /*0080*/ 	.dword	$str$26
	.align		8
        /*0088*/ 	.dword	$str$27
	.align		8
        /*0090*/ 	.dword	$str$28


//--------------------- .text._ZN7cutlass13device_kernelINS_4gemm6kernel13GemmUniversalIN4cute5tupleIJiiiiEEENS1_10collective13CollectiveMmaINS1_35MainloopSm100TmaUmmaWarpSpecializedILi16ELi2ELi4ENS5_IJNS4_1CILi4EEENSA_ILi2EEENSA_ILi1EEEEEEEENS5_IJNSA_ILi128EEENSA_ILi256EEENSA_ILi64EEEEEENS_12float_e4m3_tENS5_IJlSD_lEEESK_SL_NS4_8TiledMMAINS4_8MMA_AtomIJNS4_10MMA_TraitsINS4_25SM100_MMA_F8F6F4_2x1SM_SSEJSK_SK_fSG_SH_NS4_17integral_constantINS4_4UMMA5MajorELSS_0EEEST_NSQ_INSR_7ScaleInELSU_0EEESV_EEEEEENS4_6LayoutINS5_IJSD_SD_SD_EEENS5_IJNSA_ILi0EEES10_S10_EEEEENS5_IJNS4_10UnderscoreES13_S13_EEEEENS4_28SM100_TMA_2SM_LOAD_MULTICASTENS4_14ComposedLayoutINS4_7SwizzleILi2ELi4ELi3EEENS4_18smem_ptr_flag_bitsILi8EEENSY_INS5_IJNSA_ILi8EEESI_EEENS5_IJSI_SD_EEEEEEEvNS4_8identityES16_S1G_vS1H_EENS_8epilogue10collective18CollectiveEpilogueINS1J_23Sm100TmaWarpSpecializedILi4ELi2ELi32ELb0ELb0EEEJNS5_IJSI_SH_SI_EEENS5_IJNSY_ISI_SD_EENSY_INS5_IJNSA_ILi32EEESC_EEENS5_IJSD_SG_EEEEEEEESK_SL_SK_SL_NS1J_6fusion15FusionCallbacksIS1N_NS1V_17LinearCombinationISK_fSK_fLNS_15FloatRoundStyleE2EEES1O_S1U_JEEENS4_5SM1004TMEM4LOAD26SM100_TMEM_LOAD_32dp32b32xENS4_13SM90_TMA_LOADENS17_INS18_ILi1ELi4ELi3EEES1B_NSY_INS5_IJS1C_S1Q_EEENS5_IJS1Q_SD_EEEEEEENS4_39AutoVectorizingCopyWithAssumedAlignmentILi128EEENS4_14SM90_TMA_STOREES2A_S2C_S2C_EEEvvEEEEvNT_6ParamsE --------------------------
	.section	.text._ZN7cutlass13device_kernelINS_4gemm6kernel13GemmUniversalIN4cute5tupleIJiiiiEEENS1_10collective13CollectiveMmaINS1_35MainloopSm100TmaUmmaWarpSpecializedILi16ELi2ELi4ENS5_IJNS4_1CILi4EEENSA_ILi2EEENSA_ILi1EEEEEEEENS5_IJNSA_ILi128EEENSA_ILi256EEENSA_ILi64EEEEEENS_12float_e4m3_tENS5_IJlSD_lEEESK_SL_NS4_8TiledMMAINS4_8MMA_AtomIJNS4_10MMA_TraitsINS4_25SM100_MMA_F8F6F4_2x1SM_SSEJSK_SK_fSG_SH_NS4_17integral_constantINS4_4UMMA5MajorELSS_0EEEST_NSQ_INSR_7ScaleInELSU_0EEESV_EEEEEENS4_6LayoutINS5_IJSD_SD_SD_EEENS5_IJNSA_ILi0EEES10_S10_EEEEENS5_IJNS4_10UnderscoreES13_S13_EEEEENS4_28SM100_TMA_2SM_LOAD_MULTICASTENS4_14ComposedLayoutINS4_7SwizzleILi2ELi4ELi3EEENS4_18smem_ptr_flag_bitsILi8EEENSY_INS5_IJNSA_ILi8EEESI_EEENS5_IJSI_SD_EEEEEEEvNS4_8identityES16_S1G_vS1H_EENS_8epilogue10collective18CollectiveEpilogueINS1J_23Sm100TmaWarpSpecializedILi4ELi2ELi32ELb0ELb0EEEJNS5_IJSI_SH_SI_EEENS5_IJNSY_ISI_SD_EENSY_INS5_IJNSA_ILi32EEESC_EEENS5_IJSD_SG_EEEEEEEESK_SL_SK_SL_NS1J_6fusion15FusionCallbacksIS1N_NS1V_17LinearCombinationISK_fSK_fLNS_15FloatRoundStyleE2EEES1O_S1U_JEEENS4_5SM1004TMEM4LOAD26SM100_TMEM_LOAD_32dp32b32xENS4_13SM90_TMA_LOADENS17_INS18_ILi1ELi4ELi3EEES1B_NSY_INS5_IJS1C_S1Q_EEENS5_IJS1Q_SD_EEEEEEENS4_39AutoVectorizingCopyWithAssumedAlignmentILi128EEENS4_14SM90_TMA_STOREES2A_S2C_S2C_EEEvvEEEEvNT_6ParamsE,"ax",@progbits
	.align	128
.text._ZN7cutlass13device_kernelINS_4gemm6kernel13GemmUniversalIN4cute5tupleIJiiiiEEENS1_10collective13CollectiveMmaINS1_35MainloopSm100TmaUmmaWarpSpecializedILi16ELi2ELi4ENS5_IJNS4_1CILi4EEENSA_ILi2EEENSA_ILi1EEEEEEEENS5_IJNSA_ILi128EEENSA_ILi256EEENSA_ILi64EEEEEENS_12float_e4m3_tENS5_IJlSD_lEEESK_SL_NS4_8TiledMMAINS4_8MMA_AtomIJNS4_10MMA_TraitsINS4_25SM100_MMA_F8F6F4_2x1SM_SSEJSK_SK_fSG_SH_NS4_17integral_constantINS4_4UMMA5MajorELSS_0EEEST_NSQ_INSR_7ScaleInELSU_0EEESV_EEEEEENS4_6LayoutINS5_IJSD_SD_SD_EEENS5_IJNSA_ILi0EEES10_S10_EEEEENS5_IJNS4_10UnderscoreES13_S13_EEEEENS4_28SM100_TMA_2SM_LOAD_MULTICASTENS4_14ComposedLayoutINS4_7SwizzleILi2ELi4ELi3EEENS4_18smem_ptr_flag_bitsILi8EEENSY_INS5_IJNSA_ILi8EEESI_EEENS5_IJSI_SD_EEEEEEEvNS4_8identityES16_S1G_vS1H_EENS_8epilogue10collective18CollectiveEpilogueINS1J_23Sm100TmaWarpSpecializedILi4ELi2ELi32ELb0ELb0EEEJNS5_IJSI_SH_SI_EEENS5_IJNSY_ISI_SD_EENSY_INS5_IJNSA_ILi32EEESC_EEENS5_IJSD_SG_EEEEEEEESK_SL_SK_SL_NS1J_6fusion15FusionCallbacksIS1N_NS1V_17LinearCombinationISK_fSK_fLNS_15FloatRoundStyleE2EEES1O_S1U_JEEENS4_5SM1004TMEM4LOAD26SM100_TMEM_LOAD_32dp32b32xENS4_13SM90_TMA_LOADENS17_INS18_ILi1ELi4ELi3EEES1B_NSY_INS5_IJS1C_S1Q_EEENS5_IJS1Q_SD_EEEEEEENS4_39AutoVectorizingCopyWithAssumedAlignmentILi128EEENS4_14SM90_TMA_STOREES2A_S2C_S2C_EEEvvEEEEvNT_6ParamsE:
        .type           _ZN7cutlass13device_kernelINS_4gemm6kernel13GemmUniversalIN4cute5tupleIJiiiiEEENS1_10collective13CollectiveMmaINS1_35MainloopSm100TmaUmmaWarpSpecializedILi16ELi2ELi4ENS5_IJNS4_1CILi4EEENSA_ILi2EEENSA_ILi1EEEEEEEENS5_IJNSA_ILi128EEENSA_ILi256EEENSA_ILi64EEEEEENS_12float_e4m3_tENS5_IJlSD_lEEESK_SL_NS4_8TiledMMAINS4_8MMA_AtomIJNS4_10MMA_TraitsINS4_25SM100_MMA_F8F6F4_2x1SM_SSEJSK_SK_fSG_SH_NS4_17integral_constantINS4_4UMMA5MajorELSS_0EEEST_NSQ_INSR_7ScaleInELSU_0EEESV_EEEEEENS4_6LayoutINS5_IJSD_SD_SD_EEENS5_IJNSA_ILi0EEES10_S10_EEEEENS5_IJNS4_10UnderscoreES13_S13_EEEEENS4_28SM100_TMA_2SM_LOAD_MULTICASTENS4_14ComposedLayoutINS4_7SwizzleILi2ELi4ELi3EEENS4_18smem_ptr_flag_bitsILi8EEENSY_INS5_IJNSA_ILi8EEESI_EEENS5_IJSI_SD_EEEEEEEvNS4_8identityES16_S1G_vS1H_EENS_8epilogue10collective18CollectiveEpilogueINS1J_23Sm100TmaWarpSpecializedILi4ELi2ELi32ELb0ELb0EEEJNS5_IJSI_SH_SI_EEENS5_IJNSY_ISI_SD_EENSY_INS5_IJNSA_ILi32EEESC_EEENS5_IJSD_SG_EEEEEEEESK_SL_SK_SL_NS1J_6fusion15FusionCallbacksIS1N_NS1V_17LinearCombinationISK_fSK_fLNS_15FloatRoundStyleE2EEES1O_S1U_JEEENS4_5SM1004TMEM4LOAD26SM100_TMEM_LOAD_32dp32b32xENS4_13SM90_TMA_LOADENS17_INS18_ILi1ELi4ELi3EEES1B_NSY_INS5_IJS1C_S1Q_EEENS5_IJS1Q_SD_EEEEEEENS4_39AutoVectorizingCopyWithAssumedAlignmentILi128EEENS4_14SM90_TMA_STOREES2A_S2C_S2C_EEEvvEEEEvNT_6ParamsE,@function
        .size           _ZN7cutlass13device_kernelINS_4gemm6kernel13GemmUniversalIN4cute5tupleIJiiiiEEENS1_10collective13CollectiveMmaINS1_35MainloopSm100TmaUmmaWarpSpecializedILi16ELi2ELi4ENS5_IJNS4_1CILi4EEENSA_ILi2EEENSA_ILi1EEEEEEEENS5_IJNSA_ILi128EEENSA_ILi256EEENSA_ILi64EEEEEENS_12float_e4m3_tENS5_IJlSD_lEEESK_SL_NS4_8TiledMMAINS4_8MMA_AtomIJNS4_10MMA_TraitsINS4_25SM100_MMA_F8F6F4_2x1SM_SSEJSK_SK_fSG_SH_NS4_17integral_constantINS4_4UMMA5MajorELSS_0EEEST_NSQ_INSR_7ScaleInELSU_0EEESV_EEEEEENS4_6LayoutINS5_IJSD_SD_SD_EEENS5_IJNSA_ILi0EEES10_S10_EEEEENS5_IJNS4_10UnderscoreES13_S13_EEEEENS4_28SM100_TMA_2SM_LOAD_MULTICASTENS4_14ComposedLayoutINS4_7SwizzleILi2ELi4ELi3EEENS4_18smem_ptr_flag_bitsILi8EEENSY_INS5_IJNSA_ILi8EEESI_EEENS5_IJSI_SD_EEEEEEEvNS4_8identityES16_S1G_vS1H_EENS_8epilogue10collective18CollectiveEpilogueINS1J_23Sm100TmaWarpSpecializedILi4ELi2ELi32ELb0ELb0EEEJNS5_IJSI_SH_SI_EEENS5_IJNSY_ISI_SD_EENSY_INS5_IJNSA_ILi32EEESC_EEENS5_IJSD_SG_EEEEEEEESK_SL_SK_SL_NS1J_6fusion15FusionCallbacksIS1N_NS1V_17LinearCombinationISK_fSK_fLNS_15FloatRoundStyleE2EEES1O_S1U_JEEENS4_5SM1004TMEM4LOAD26SM100_TMEM_LOAD_32dp32b32xENS4_13SM90_TMA_LOADENS17_INS18_ILi1ELi4ELi3EEES1B_NSY_INS5_IJS1C_S1Q_EEENS5_IJS1Q_SD_EEEEEEENS4_39AutoVectorizingCopyWithAssumedAlignmentILi128EEENS4_14SM90_TMA_STOREES2A_S2C_S2C_EEEvvEEEEvNT_6ParamsE,(.L_x_228 - _ZN7cutlass13device_kernelINS_4gemm6kernel13GemmUniversalIN4cute5tupleIJiiiiEEENS1_10collective13CollectiveMmaINS1_35MainloopSm100TmaUmmaWarpSpecializedILi16ELi2ELi4ENS5_IJNS4_1CILi4EEENSA_ILi2EEENSA_ILi1EEEEEEEENS5_IJNSA_ILi128EEENSA_ILi256EEENSA_ILi64EEEEEENS_12float_e4m3_tENS5_IJlSD_lEEESK_SL_NS4_8TiledMMAINS4_8MMA_AtomIJNS4_10MMA_TraitsINS4_25SM100_MMA_F8F6F4_2x1SM_SSEJSK_SK_fSG_SH_NS4_17integral_constantINS4_4UMMA5MajorELSS_0EEEST_NSQ_INSR_7ScaleInELSU_0EEESV_EEEEEENS4_6LayoutINS5_IJSD_SD_SD_EEENS5_IJNSA_ILi0EEES10_S10_EEEEENS5_IJNS4_10UnderscoreES13_S13_EEEEENS4_28SM100_TMA_2SM_LOAD_MULTICASTENS4_14ComposedLayoutINS4_7SwizzleILi2ELi4ELi3EEENS4_18smem_ptr_flag_bitsILi8EEENSY_INS5_IJNSA_ILi8EEESI_EEENS5_IJSI_SD_EEEEEEEvNS4_8identityES16_S1G_vS1H_EENS_8epilogue10collective18CollectiveEpilogueINS1J_23Sm100TmaWarpSpecializedILi4ELi2ELi32ELb0ELb0EEEJNS5_IJSI_SH_SI_EEENS5_IJNSY_ISI_SD_EENSY_INS5_IJNSA_ILi32EEESC_EEENS5_IJSD_SG_EEEEEEEESK_SL_SK_SL_NS1J_6fusion15FusionCallbacksIS1N_NS1V_17LinearCombinationISK_fSK_fLNS_15FloatRoundStyleE2EEES1O_S1U_JEEENS4_5SM1004TMEM4LOAD26SM100_TMEM_LOAD_32dp32b32xENS4_13SM90_TMA_LOADENS17_INS18_ILi1ELi4ELi3EEES1B_NSY_INS5_IJS1C_S1Q_EEENS5_IJS1Q_SD_EEEEEEENS4_39AutoVectorizingCopyWithAssumedAlignmentILi128EEENS4_14SM90_TMA_STOREES2A_S2C_S2C_EEEvvEEEEvNT_6ParamsE)
        .other          _ZN7cutlass13device_kernelINS_4gemm6kernel13GemmUniversalIN4cute5tupleIJiiiiEEENS1_10collective13CollectiveMmaINS1_35MainloopSm100TmaUmmaWarpSpecializedILi16ELi2ELi4ENS5_IJNS4_1CILi4EEENSA_ILi2EEENSA_ILi1EEEEEEEENS5_IJNSA_ILi128EEENSA_ILi256EEENSA_ILi64EEEEEENS_12float_e4m3_tENS5_IJlSD_lEEESK_SL_NS4_8TiledMMAINS4_8MMA_AtomIJNS4_10MMA_TraitsINS4_25SM100_MMA_F8F6F4_2x1SM_SSEJSK_SK_fSG_SH_NS4_17integral_constantINS4_4UMMA5MajorELSS_0EEEST_NSQ_INSR_7ScaleInELSU_0EEESV_EEEEEENS4_6LayoutINS5_IJSD_SD_SD_EEENS5_IJNSA_ILi0EEES10_S10_EEEEENS5_IJNS4_10UnderscoreES13_S13_EEEEENS4_28SM100_TMA_2SM_LOAD_MULTICASTENS4_14ComposedLayoutINS4_7SwizzleILi2ELi4ELi3EEENS4_18smem_ptr_flag_bitsILi8EEENSY_INS5_IJNSA_ILi8EEESI_EEENS5_IJSI_SD_EEEEEEEvNS4_8identityES16_S1G_vS1H_EENS_8epilogue10collective18CollectiveEpilogueINS1J_23Sm100TmaWarpSpecializedILi4ELi2ELi32ELb0ELb0EEEJNS5_IJSI_SH_SI_EEENS5_IJNSY_ISI_SD_EENSY_INS5_IJNSA_ILi32EEESC_EEENS5_IJSD_SG_EEEEEEEESK_SL_SK_SL_NS1J_6fusion15FusionCallbacksIS1N_NS1V_17LinearCombinationISK_fSK_fLNS_15FloatRoundStyleE2EEES1O_S1U_JEEENS4_5SM1004TMEM4LOAD26SM100_TMEM_LOAD_32dp32b32xENS4_13SM90_TMA_LOADENS17_INS18_ILi1ELi4ELi3EEES1B_NSY_INS5_IJS1C_S1Q_EEENS5_IJS1Q_SD_EEEEEEENS4_39AutoVectorizingCopyWithAssumedAlignmentILi128EEENS4_14SM90_TMA_STOREES2A_S2C_S2C_EEEvvEEEEvNT_6ParamsE,@"STO_CUDA_ENTRY STV_DEFAULT"
_ZN7cutlass13device_kernelINS_4gemm6kernel13GemmUniversalIN4cute5tupleIJiiiiEEENS1_10collective13CollectiveMmaINS1_35MainloopSm100TmaUmmaWarpSpecializedILi16ELi2ELi4ENS5_IJNS4_1CILi4EEENSA_ILi2EEENSA_ILi1EEEEEEEENS5_IJNSA_ILi128EEENSA_ILi256EEENSA_ILi64EEEEEENS_12float_e4m3_tENS5_IJlSD_lEEESK_SL_NS4_8TiledMMAINS4_8MMA_AtomIJNS4_10MMA_TraitsINS4_25SM100_MMA_F8F6F4_2x1SM_SSEJSK_SK_fSG_SH_NS4_17integral_constantINS4_4UMMA5MajorELSS_0EEEST_NSQ_INSR_7ScaleInELSU_0EEESV_EEEEEENS4_6LayoutINS5_IJSD_SD_SD_EEENS5_IJNSA_ILi0EEES10_S10_EEEEENS5_IJNS4_10UnderscoreES13_S13_EEEEENS4_28SM100_TMA_2SM_LOAD_MULTICASTENS4_14ComposedLayoutINS4_7SwizzleILi2ELi4ELi3EEENS4_18smem_ptr_flag_bitsILi8EEENSY_INS5_IJNSA_ILi8EEESI_EEENS5_IJSI_SD_EEEEEEEvNS4_8identityES16_S1G_vS1H_EENS_8epilogue10collective18CollectiveEpilogueINS1J_23Sm100TmaWarpSpecializedILi4ELi2ELi32ELb0ELb0EEEJNS5_IJSI_SH_SI_EEENS5_IJNSY_ISI_SD_EENSY_INS5_IJNSA_ILi32EEESC_EEENS5_IJSD_SG_EEEEEEEESK_SL_SK_SL_NS1J_6fusion15FusionCallbacksIS1N_NS1V_17LinearCombinationISK_fSK_fLNS_15FloatRoundStyleE2EEES1O_S1U_JEEENS4_5SM1004TMEM4LOAD26SM100_TMEM_LOAD_32dp32b32xENS4_13SM90_TMA_LOADENS17_INS18_ILi1ELi4ELi3EEES1B_NSY_INS5_IJS1C_S1Q_EEENS5_IJS1Q_SD_EEEEEEENS4_39AutoVectorizingCopyWithAssumedAlignmentILi128EEENS4_14SM90_TMA_STOREES2A_S2C_S2C_EEEvvEEEEvNT_6ParamsE:
[----:B------:R-:W1:Y:S01]  /*0000*/  LDC R1, c[0x0][0x37c] ;  /* 0x0000df00ff017b82 */ /* 0x000e620000000800 */
[----:B------:R-:W2:Y:S01]  /*0010*/  S2R R99, SR_TID.X ;  /* 0x0000000000637919 */ /* 0x000ea20000002100 */
[----:B------:R-:W3:Y:S06]  /*0020*/  LDCU.64 UR8, c[0x0][0x890] ;  /* 0x00011200ff0877ac */ /* 0x000eec0008000a00 */
[----:B------:R-:W4:Y:S01]  /*0030*/  S2UR UR58, SR_CgaCtaId ;  /* 0x00000000003a79c3 */ /* 0x000f220000008800 */
[----:B------:R-:W-:Y:S02]  /*0040*/  PRMT R90, RZ, 0x7610, R90 ;  /* 0x00007610ff5a7816 */ /* 0x000fe4000000005a */
[----:B------:R-:W-:-:S02]  /*0050*/  ELECT P0, URZ, PT ;  /* 0x0000000000ff782f */ /* 0x000fc40003800000 */
[----:B---3--:R-:W-:-:S04]  /*0060*/  ISETP.NE.U32.AND P1, PT, RZ, UR8, PT ;  /* 0x00000008ff007c0c */ /* 0x008fc8000bf25070 */
[----:B------:R-:W-:Y:S01]  /*0070*/  ISETP.NE.AND.EX P2, PT, RZ, UR9, PT, P1 ;  /* 0x00000009ff007c0c */ /* 0x000fe2000bf45310 */
[----:B----4-:R-:W-:Y:S02]  /*0080*/  ULOP3.LUT UR35, UR58, 0x1, URZ, 0xc0, !UPT ;  /* 0x000000013a237892 */ /* 0x010fe4000f8ec0ff */
[----:B------:R-:W-:Y:S01]  /*0090*/  ULOP3.LUT UR34, UR58, 0x1, URZ, 0x3c, !UPT ;  /* 0x000000013a227892 */ /* 0x000fe2000f8e3cff */
[----:B--2---:R-:W-:-:S05]  /*00a0*/  SHF.R.U32.HI R91, RZ, 0x5, R99 ;  /* 0x00000005ff5b7819 */ /* 0x004fca0000011663 */
[----:B------:R-:W2:Y:S02]  /*00b0*/  SHFL.IDX PT, R0, R91, RZ, 0x1f ;  /* 0x00001fff5b007589 */ /* 0x000ea400000e0000 */
[----:B--2---:R-:W-:Y:S02]  /*00c0*/  R2UR UR22, R0 ;  /* 0x00000000001672ca */ /* 0x004fe400000e0000 */
[----:B-1----:R-:W-:Y:S05]  /*00d0*/  @P2 BRA `(.L_x_0) ;  /* 0x0000000000302947 */ /* 0x002fea0003800000 */
[----:B------:R-:W1:Y:S02]  /*00e0*/  LDCU.64 UR4, c[0x0][0x888] ;  /* 0x00011100ff0477ac */ /* 0x000e640008000a00 */
[----:B-1----:R-:W-:-:S04]  /*00f0*/  UISETP.NE.U32.AND UP0, UPT, UR4, URZ, UPT ;  /* 0x000000ff0400728c */ /* 0x002fc8000bf05070 */
[----:B------:R-:W-:-:S09]  /*0100*/  UISETP.NE.AND.EX UP0, UPT, UR5, URZ, UPT, UP0 ;  /* 0x000000ff0500728c */ /* 0x000fd2000bf05300 */
[----:B------:R-:W-:Y:S05]  /*0110*/  BRA.U !UP0, `(.L_x_1) ;  /* 0x0000000108147547 */ /* 0x000fea000b800000 */
[----:B------:R-:W1:Y:S01]  /*0120*/  LDC.64 R2, c[0x0][0x888] ;  /* 0x00022200ff027b82 */ /* 0x000e620000000a00 */
[----:B------:R-:W1:Y:S02]  /*0130*/  LDCU.64 UR4, c[0x0][0x358] ;  /* 0x00006b00ff0477ac */ /* 0x000e640008000a00 */
[----:B-1----:R1:W5:Y:S01]  /*0140*/  LDG.E R41, desc[UR4][R2.64] ;  /* 0x0000000402297981 */ /* 0x002362000c1e1900 */
[----:B------:R-:W-:Y:S01]  /*0150*/  HFMA2 R90, -RZ, RZ, 0, 5.9604644775390625e-08 ;  /* 0x00000001ff5a7431 */ /* 0x000fe200000001ff */
[----:B------:R-:W-:Y:S05]  /*0160*/  BRA `(.L_x_0) ;  /* 0x00000000000c7947 */ /* 0x000fea0003800000 */
.L_x_1:
[----:B------:R-:W1:Y:S01]  /*0170*/  LDCU UR4, c[0x0][0x880] ;  /* 0x00011000ff0477ac */ /* 0x000e620008000800 */
[----:B------:R-:W-:Y:S01]  /*0180*/  HFMA2 R90, -RZ, RZ, 0, 5.9604644775390625e-08 ;  /* 0x00000001ff5a7431 */ /* 0x000fe200000001ff */
[----:B-1----:R-:W-:-:S07]  /*0190*/  MOV R41, UR4 ;  /* 0x0000000400297c02 */ /* 0x002fce0008000f00 */
.L_x_0:
[----:B------:R-:W2:Y:S02]  /*01a0*/  LDCU.64 UR4, c[0x0][0x8b0] ;  /* 0x00011600ff0477ac */ /* 0x000ea40008000a00 */
[----:B--2---:R-:W-:-:S04]  /*01b0*/  UISETP.NE.U32.AND UP0, UPT, UR4, URZ, UPT ;  /* 0x000000ff0400728c */ /* 0x004fc8000bf05070 */
[----:B------:R-:W-:-:S09]  /*01c0*/  UISETP.NE.AND.EX UP0, UPT, UR5, URZ, UPT, UP0 ;  /* 0x000000ff0500728c */ /* 0x000fd2000bf05300 */
[----:B------:R-:W-:Y:S05]  /*01d0*/  BRA.U UP0, `(.L_x_2) ;  /* 0x0000000100287547 */ /* 0x000fea000b800000 */
[----:B------:R-:W2:Y:S02]  /*01e0*/  LDCU.64 UR4, c[0x0][0x8a8] ;  /* 0x00011500ff0477ac */ /* 0x000ea40008000a00 */
[----:B--2---:R-:W-:-:S04]  /*01f0*/  UISETP.NE.U32.AND UP0, UPT, UR4, URZ, UPT ;  /* 0x000000ff0400728c */ /* 0x004fc8000bf05070 */
[----:B------:R-:W-:-:S09]  /*0200*/  UISETP.NE.AND.EX UP0, UPT, UR5, URZ, UPT, UP0 ;  /* 0x000000ff0500728c */ /* 0x000fd2000bf05300 */
[----:B------:R-:W-:Y:S05]  /*0210*/  BRA.U !UP0, `(.L_x_3) ;  /* 0x0000000108107547 */ /* 0x000fea000b800000 */
[----:B------:R-:W2:Y:S01]  /*0220*/  LDC.64 R38, c[0x0][0x8a8] ;  /* 0x00022a00ff267b82 */ /* 0x000ea20000000a00 */
[----:B------:R-:W2:Y:S02]  /*0230*/  LDCU.64 UR4, c[0x0][0x358] ;  /* 0x00006b00ff0477ac */ /* 0x000ea40008000a00 */
[----:B--2---:R2:W5:Y:S01]  /*0240*/  LDG.E R38, desc[UR4][R38.64] ;  /* 0x0000000426267981 */ /* 0x004562000c1e1900 */
[----:B------:R-:W-:Y:S05]  /*0250*/  BRA `(.L_x_2) ;  /* 0x0000000000087947 */ /* 0x000fea0003800000 */
.L_x_3:
[----:B------:R-:W2:Y:S02]  /*0260*/  LDCU UR4, c[0x0][0x8a0] ;  /* 0x00011400ff0477ac */ /* 0x000ea40008000800 */
[----:B--2---:R-:W-:Y:S02]  /*0270*/  MOV R38, UR4 ;  /* 0x0000000400267c02 */ /* 0x004fe40008000f00 */
.L_x_2:
[----:B------:R-:W-:Y:S01]  /*0280*/  IMAD.U32 R0, RZ, RZ, UR22 ;  /* 0x00000016ff007e24 */ /* 0x000fe2000f8e00ff */
[----:B------:R-:W-:Y:S04]  /*0290*/  BSSY.RECONVERGENT B0, `(.L_x_4) ;  /* 0x000000c000007945 */ /* 0x000fe80003800200 */
[C---:B------:R-:W-:Y:S02]  /*02a0*/  ISETP.NE.OR P3, PT, R0.reuse, 0x1, !P0 ;  /* 0x000000010000780c */ /* 0x040fe40004765670 */
[----:B------:R-:W-:-:S11]  /*02b0*/  ISETP.NE.OR P2, PT, R0, 0x3, !P0 ;  /* 0x000000030000780c */ /* 0x000fd60004745670 */
[----:B------:R-:W-:Y:S05]  /*02c0*/  @P3 BRA `(.L_x_5) ;  /* 0x0000000000203947 */ /* 0x000fea0003800000 */
[----:B------:R-:W3:Y:S02]  /*02d0*/  LDCU.64 UR4, c[0x0][0x348] ;  /* 0x00006900ff0477ac */ /* 0x000ee40008000a00 */
[----:B---3--:R-:W-:Y:S02]  /*02e0*/  UIADD3 UR6, UP1, UPT, UR4, 0x80, URZ ;  /* 0x0000008004067890 */ /* 0x008fe4000ff3e0ff */
[----:B------:R-:W-:Y:S02]  /*02f0*/  UIADD3 UR4, UP0, UPT, UR4, 0x180, URZ ;  /* 0x0000018004047890 */ /* 0x000fe4000ff1e0ff */
[----:B------:R-:W-:Y:S02]  /*0300*/  UIADD3.X UR7, UPT, UPT, URZ, UR5, URZ, UP1, !UPT ;  /* 0x00000005ff077290 */ /* 0x000fe40008ffe4ff */
[----:B------:R-:W-:-:S07]  /*0310*/  UIADD3.X UR5, UPT, UPT, URZ, UR5, URZ, UP0, !UPT ;  /* 0x00000005ff057290 */ /* 0x000fce00087fe4ff */
[----:B------:R3:W-:Y:S02]  /*0320*/  UTMACCTL.PF [UR6] ;  /* 0x00000000060079b9 */ /* 0x0007e40008040000 */
[----:B------:R3:W-:Y:S02]  /*0330*/  UTMACCTL.PF [UR4] ;  /* 0x00000000040079b9 */ /* 0x0007e40008040000 */
[----:B---3--:R-:W-:Y:S01]  /*0340*/  NOP ;  /* 0x0000000000007918 */ /* 0x008fe20000000000 */
.L_x_5:
[----:B------:R-:W-:Y:S05]  /*0350*/  BSYNC.RECONVERGENT B0 ;  /* 0x0000000000007941 */ /* 0x000fea0003800200 */
.L_x_4:
[----:B------:R-:W-:Y:S04]  /*0360*/  BSSY.RECONVERGENT B0, `(.L_x_6) ;  /* 0x000000a000007945 */ /* 0x000fe80003800200 */
        /* <DEDUP_REMOVED lines=9> */
.L_x_7:
[----:B------:R-:W-:Y:S05]  /*0400*/  BSYNC.RECONVERGENT B0 ;  /* 0x0000000000007941 */ /* 0x000fea0003800200 */
.L_x_6:
[----:B------:R-:W3:Y:S01]  /*0410*/  LDCU.64 UR4, c[0x0][0x888] ;  /* 0x00011100ff0477ac */ /* 0x000ee20008000a00 */
[----:B------:R-:W-:Y:S01]  /*0420*/  ISETP.NE.AND.EX P1, PT, RZ, UR9, PT, P1 ;  /* 0x00000009ff007c0c */ /* 0x000fe2000bf25310 */
[----:B------:R-:W-:Y:S01]  /*0430*/  UPLOP3.LUT UP5, UPT, UPT, UPT, UPT, 0x80, 0x8 ;  /* 0x000000000008789c */ /* 0x000fe20003faf070 */
[----:B---3--:R-:W-:-:S04]  /*0440*/  ISETP.NE.U32.AND P2, PT, RZ, UR4, PT ;  /* 0x00000004ff007c0c */ /* 0x008fc8000bf45070 */
[----:B------:R-:W-:-:S13]  /*0450*/  ISETP.NE.AND.EX P2, PT, RZ, UR5, PT, P2 ;  /* 0x00000005ff007c0c */ /* 0x000fda000bf45320 */
[----:B------:R-:W-:Y:S05]  /*0460*/  @P2 BRA P1, `(.L_x_8) ;  /* 0x0000000000282947 */ /* 0x000fea0000800000 */
[----:B------:R-:W-:Y:S01]  /*0470*/  UISETP.NE.U32.AND UP0, UPT, UR8, URZ, UPT ;  /* 0x000000ff0800728c */ /* 0x000fe2000bf05070 */
[----:B-----5:R-:W-:Y:S01]  /*0480*/  FSETP.NEU.AND P1, PT, R41, RZ, PT ;  /* 0x000000ff2900720b */ /* 0x020fe20003f2d000 */
[----:B------:R-:W-:Y:S02]  /*0490*/  UISETP.NE.U32.AND UP2, UPT, UR4, URZ, UPT ;  /* 0x000000ff0400728c */ /* 0x000fe4000bf45070 */
[----:B------:R-:W-:Y:S02]  /*04a0*/  UISETP.NE.AND.EX UP1, UPT, UR9, URZ, UPT, UP0 ;  /* 0x000000ff0900728c */ /* 0x000fe4000bf25300 */
[----:B------:R-:W-:-:S04]  /*04b0*/  UISETP.NE.AND.EX UP0, UPT, UR5, URZ, UPT, UP2 ;  /* 0x000000ff0500728c */ /* 0x000fc8000bf05320 */
[----:B------:R-:W-:-:S04]  /*04c0*/  USEL UR4, URZ, 0xffffffff, UP0 ;  /* 0xffffffffff047887 */ /* 0x000fc80008000000 */
[----:B------:R-:W-:Y:S01]  /*04d0*/  VOTEU.ANY UP0, P1 ;  /* 0x0000000000ff7886 */ /* 0x000fe20000800100 */
[----:B------:R-:W-:-:S04]  /*04e0*/  @!UP1 USEL UR4, URZ, 0xffffffff, UP0 ;  /* 0xffffffffff049887 */ /* 0x000fc80008000000 */
[----:B------:R-:W-:-:S04]  /*04f0*/  ULOP3.LUT UR4, UR4, 0x1, URZ, 0xc0, !UPT ;  /* 0x0000000104047892 */ /* 0x000fc8000f8ec0ff */
[----:B------:R-:W-:-:S11]  /*0500*/  UISETP.NE.U32.AND UP5, UPT, UR4, 0x1, UPT ;  /* 0x000000010400788c */ /* 0x000fd6000bfa5070 */
.L_x_8:
[----:B------:R-:W3:Y:S01]  /*0510*/  SHFL.IDX PT, R0, R91, RZ, 0x1f ;  /* 0x00001fff5b007589 */ /* 0x000ee200000e0000 */
[----:B------:R-:W-:-:S04]  /*0520*/  UISETP.NE.AND UP0, UPT, UR22, 0x2, UPT ;  /* 0x000000021600788c */ /* 0x000fc8000bf05270 */
[----:B------:R-:W-:Y:S02]  /*0530*/  UISETP.EQ.AND UP1, UPT, UR35, URZ, !UP0 ;  /* 0x000000ff2300728c */ /* 0x000fe4000c722270 */
[----:B------:R-:W-:-:S04]  /*0540*/  USEL UR53, URZ, 0x1, UP0 ;  /* 0x00000001ff357887 */ /* 0x000fc80008000000 */
[----:B------:R-:W-:Y:S02]  /*0550*/  PLOP3.LUT P3, PT, P0, PT, UP1, 0x80, 0x8 ;  /* 0x000000000008781c */ /* 0x000fe4000076f018 */
[----:B---3--:R-:W-:-:S13]  /*0560*/  ISETP.NE.AND P1, PT, R0, RZ, PT ;  /* 0x000000ff0000720c */ /* 0x008fda0003f25270 */
[----:B------:R-:W-:Y:S05]  /*0570*/  @P1 BRA `(.L_x_9) ;  /* 0x0000000000c01947 */ /* 0x000fea0003800000 */
[----:B------:R-:W-:Y:S01]  /*0580*/  ELECT P1, URZ, PT ;  /* 0x0000000000ff782f */ /* 0x000fe20003820000 */
[----:B------:R-:W-:-:S12]  /*0590*/  BSSY.RECONVERGENT B0, `(.L_x_9) ;  /* 0x000002e000007945 */ /* 0x000fd80003800200 */
[----:B------:R-:W-:Y:S05]  /*05a0*/  @!P1 BRA `(.L_x_10) ;  /* 0x0000000000b09947 */ /* 0x000fea0003800000 */
[----:B------:R-:W-:Y:S01]  /*05b0*/  UMOV UR4, 0x400 ;  /* 0x0000040000047882 */ /* 0x000fe20000000000 */
[----:B------:R-:W-:Y:S01]  /*05c0*/  UMOV UR8, 0x1 ;  /* 0x0000000100087882 */ /* 0x000fe20000000000 */
[----:B------:R-:W-:Y:S01]  /*05d0*/  UMOV UR6, 0x3 ;  /* 0x0000000300067882 */ /* 0x000fe20000000000 */
[----:B------:R-:W-:Y:S02]  /*05e0*/  ULEA UR4, UR58, UR4, 0x18 ;  /* 0x000000043a047291 */ /* 0x000fe4000f8ec0ff */
[----:B------:R-:W-:-:S04]  /*05f0*/  UIADD3 UR8, UPT, UPT, -UR8, 0x100000, URZ ;  /* 0x0010000008087890 */ /* 0x000fc8000fffe1ff */
[----:B------:R-:W-:Y:S02]  /*0600*/  USHF.L.U32 UR9, UR8, 0xb, URZ ;  /* 0x0000000b08097899 */ /* 0x000fe400080006ff */
[----:B------:R-:W-:Y:S02]  /*0610*/  USHF.L.U32 UR8, UR8, 0x1, URZ ;  /* 0x0000000108087899 */ /* 0x000fe400080006ff */
[----:B------:R-:W-:-:S04]  /*0620*/  UIADD3 UR6, UPT, UPT, -UR6, 0x100000, URZ ;  /* 0x0010000006067890 */ /* 0x000fc8000fffe1ff */
[----:B------:R-:W-:Y:S02]  /*0630*/  USHF.L.U32 UR7, UR6, 0xb, URZ ;  /* 0x0000000b06077899 */ /* 0x000fe400080006ff */
[----:B------:R-:W-:Y:S01]  /*0640*/  USHF.L.U32 UR6, UR6, 0x1, URZ ;  /* 0x0000000106067899 */ /* 0x000fe200080006ff */
[----:B------:R-:W3:Y:S03]  /*0650*/  FENCE.VIEW.ASYNC.S ;  /* 0x00000000000073c6 */ /* 0x000ee60000000000 */
[----:B---3--:R3:W4:Y:S08]  /*0660*/  SYNCS.EXCH.64 URZ, [UR4], UR8 ;  /* 0x0000000804ff75b2 */ /* 0x0087300008000100 */
[----:B------:R3:W1:Y:S01]  /*0670*/  SYNCS.EXCH.64 URZ, [UR4+0x80], UR6 ;  /* 0x0000800604ff75b2 */ /* 0x0006620008000100 */
        /* <DEDUP_REMOVED lines=29> */
[----:B------:R3:W1:Y:S02]  /*0850*/  SYNCS.EXCH.64 URZ, [UR4+0xf8], UR6 ;  /* 0x0000f80604ff75b2 */ /* 0x0006640008000100 */
[----:B---34-:R-:W-:Y:S01]  /*0860*/  NOP ;  /* 0x0000000000007918 */ /* 0x018fe20000000000 */
.L_x_10:
[----:B------:R-:W-:Y:S05]  /*0870*/  BSYNC.RECONVERGENT B0 ;  /* 0x0000000000007941 */ /* 0x000fea0003800200 */
.L_x_9:
[----:B------:R-:W3:Y:S01]  /*0880*/  SHFL.IDX PT, R0, R91, RZ, 0x1f ;  /* 0x00001fff5b007589 */ /* 0x000ee200000e0000 */
[----:B------:R-:W-:Y:S01]  /*0890*/  NOP ;  /* 0x0000000000007918 */ /* 0x000fe20000000000 */
[----:B---3--:R-:W-:-:S13]  /*08a0*/  ISETP.NE.AND P1, PT, R0, 0x1, PT ;  /* 0x000000010000780c */ /* 0x008fda0003f25270 */
[----:B------:R-:W-:Y:S05]  /*08b0*/  @P1 BRA `(.L_x_11) ;  /* 0x0000000000541947 */ /* 0x000fea0003800000 */
        /* <DEDUP_REMOVED lines=10> */
[----:B------:R-:W-:Y:S01]  /*0960*/  ELECT P1, URZ, PT ;  /* 0x0000000000ff782f */ /* 0x000fe20003820000 */
[----:B------:R-:W3:Y:S02]  /*0970*/  FENCE.VIEW.ASYNC.S ;  /* 0x00000000000073c6 */ /* 0x000ee40000000000 */
[----:B---3--:R3:W4:Y:S08]  /*0980*/  SYNCS.EXCH.64 URZ, [UR4+0x100], UR8 ;  /* 0x0001000804ff75b2 */ /* 0x0087300008000100 */
[----:B------:R3:W1:Y:S01]  /*0990*/  SYNCS.EXCH.64 URZ, [UR4+0x120], UR6 ;  /* 0x0001200604ff75b2 */ /* 0x0006620008000100 */
[----:B------:R3:W1:Y:S01]  /*09a0*/  SYNCS.EXCH.64 URZ, [UR4+0x108], UR8 ;  /* 0x0001080804ff75b2 */ /* 0x0006620008000100 */
[----:B------:R3:W1:Y:S01]  /*09b0*/  SYNCS.EXCH.64 URZ, [UR4+0x128], UR6 ;  /* 0x0001280604ff75b2 */ /* 0x0006620008000100 */
[----:B------:R3:W1:Y:S01]  /*09c0*/  SYNCS.EXCH.64 URZ, [UR4+0x110], UR8 ;  /* 0x0001100804ff75b2 */ /* 0x0006620008000100 */
[----:B------:R3:W1:Y:S01]  /*09d0*/  SYNCS.EXCH.64 URZ, [UR4+0x130], UR6 ;  /* 0x0001300604ff75b2 */ /* 0x0006620008000100 */
[----:B------:R3:W1:Y:S01]  /*09e0*/  SYNCS.EXCH.64 URZ, [UR4+0x118], UR8 ;  /* 0x0001180804ff75b2 */ /* 0x0006620008000100 */
[----:B------:R3:W1:Y:S01]  /*09f0*/  SYNCS.EXCH.64 URZ, [UR4+0x138], UR6 ;  /* 0x0001380604ff75b2 */ /* 0x0006620008000100 */
[----:B------:R-:W-:Y:S01]  /*0a00*/  NOP ;  /* 0x0000000000007918 */ /* 0x000fe20000000000 */
.L_x_11:
[----:B------:R-:W2:Y:S01]  /*0a10*/  SHFL.IDX PT, R0, R91, RZ, 0x1f ;  /* 0x00001fff5b007589 */ /* 0x000ea200000e0000 */
[----:B------:R-:W-:Y:S01]  /*0a20*/  NOP ;  /* 0x0000000000007918 */ /* 0x000fe20000000000 */
[----:B--2---:R-:W-:-:S13]  /*0a30*/  ISETP.NE.AND P1, PT, R0, 0x3, PT ;  /* 0x000000030000780c */ /* 0x004fda0003f25270 */
[----:B------:R-:W-:Y:S05]  /*0a40*/  @P1 BRA `(.L_x_12) ;  /* 0x00000000002c1947 */ /* 0x000fea0003800000 */
[----:B---3--:R-:W-:Y:S01]  /*0a50*/  UMOV UR4, 0x400 ;  /* 0x0000040000047882 */ /* 0x008fe20000000000 */
[----:B------:R-:W-:Y:S01]  /*0a60*/  UMOV UR5, 0x20 ;  /* 0x0000002000057882 */ /* 0x000fe20000000000 */
[----:B------:R-:W-:Y:S02]  /*0a70*/  ULEA UR6, UR58, UR4, 0x18 ;  /* 0x000000043a067291 */ /* 0x000fe4000f8ec0ff */
[----:B------:R-:W-:-:S04]  /*0a80*/  UIADD3 UR4, UPT, UPT, -UR5, 0x100000, URZ ;  /* 0x0010000005047890 */ /* 0x000fc8000fffe1ff */
[----:B------:R-:W-:Y:S02]  /*0a90*/  USHF.L.U32 UR5, UR4, 0xb, URZ ;  /* 0x0000000b04057899 */ /* 0x000fe400080006ff */
[----:B------:R-:W-:Y:S01]  /*0aa0*/  USHF.L.U32 UR4, UR4, 0x1, URZ ;  /* 0x0000000104047899 */ /* 0x000fe200080006ff */
[----:B------:R-:W-:Y:S01]  /*0ab0*/  ELECT P1, URZ, PT ;  /* 0x0000000000ff782f */ /* 0x000fe20003820000 */
[----:B------:R-:W2:Y:S10]  /*0ac0*/  FENCE.VIEW.ASYNC.S ;  /* 0x00000000000073c6 */ /* 0x000eb40000000000 */
[----:B--2---:R2:W3:Y:S01]  /*0ad0*/  SYNCS.EXCH.64 URZ, [UR6+0x140], UR4 ;  /* 0x0001400406ff75b2 */ /* 0x0044e20008000100 */
[----:B------:R2:W1:Y:S01]  /*0ae0*/  SYNCS.EXCH.64 URZ, [UR6+0x148], UR4 ;  /* 0x0001480406ff75b2 */ /* 0x0004620008000100 */
[----:B------:R-:W-:Y:S01]  /*0af0*/  NOP ;  /* 0x0000000000007918 */ /* 0x000fe20000000000 */
.L_x_12:
[----:B------:R-:W4:Y:S01]  /*0b00*/  SHFL.IDX PT, R0, R91, RZ, 0x1f ;  /* 0x00001fff5b007589 */ /* 0x000f2200000e0000 */
[----:B------:R-:W-:Y:S01]  /*0b10*/  NOP ;  /* 0x0000000000007918 */ /* 0x000fe20000000000 */
[----:B----4-:R-:W-:-:S13]  /*0b20*/  ISETP.NE.AND P1, PT, R0, 0x4, PT ;  /* 0x000000040000780c */ /* 0x010fda0003f25270 */
[----:B------:R-:W-:Y:S05]  /*0b30*/  @P1 BRA `(.L_x_13) ;  /* 0x0000000000481947 */ /* 0x000fea0003800000 */
[----:B--23--:R-:W-:Y:S01]  /*0b40*/  UMOV UR4, 0x720 ;  /* 0x0000072000047882 */ /* 0x00cfe20000000000 */
[----:B------:R-:W-:Y:S01]  /*0b50*/  UMOV UR6, 0x400 ;  /* 0x0000040000067882 */ /* 0x000fe20000000000 */
[----:B------:R-:W-:Y:S01]  /*0b60*/  USEL UR4, UR4, 0x620, UP5 ;  /* 0x0000062004047887 */ /* 0x000fe2000a800000 */
        /* <DEDUP_REMOVED lines=9> */
[----:B------:R-:W2:Y:S02]  /*0c00*/  FENCE.VIEW.ASYNC.S ;  /* 0x00000000000073c6 */ /* 0x000ea40000000000 */
[----:B--2---:R4:W2:Y:S08]  /*0c10*/  SYNCS.EXCH.64 URZ, [UR6+0x150], UR8 ;  /* 0x0001500806ff75b2 */ /* 0x0048b00008000100 */
[----:B------:R4:W3:Y:S01]  /*0c20*/  SYNCS.EXCH.64 URZ, [UR6+0x160], UR4 ;  /* 0x0001600406ff75b2 */ /* 0x0008e20008000100 */
[----:B------:R4:W1:Y:S01]  /*0c30*/  SYNCS.EXCH.64 URZ, [UR6+0x158], UR8 ;  /* 0x0001580806ff75b2 */ /* 0x0008620008000100 */
[----:B------:R4:W1:Y:S02]  /*0c40*/  SYNCS.EXCH.64 URZ, [UR6+0x168], UR4 ;  /* 0x0001680406ff75b2 */ /* 0x0008640008000100 */
[----:B----4-:R-:W-:Y:S01]  /*0c50*/  NOP ;  /* 0x0000000000007918 */ /* 0x010fe20000000000 */
.L_x_13:
[----:B------:R-:W4:Y:S01]  /*0c60*/  SHFL.IDX PT, R0, R91, RZ, 0x1f ;  /* 0x00001fff5b007589 */ /* 0x000f2200000e0000 */
[----:B------:R-:W-:Y:S01]  /*0c70*/  NOP ;  /* 0x0000000000007918 */ /* 0x000fe20000000000 */
[----:B----4-:R-:W-:-:S13]  /*0c80*/  ISETP.NE.AND P1, PT, R0, 0x5, PT ;  /* 0x000000050000780c */ /* 0x010fda0003f25270 */
[----:B------:R-:W-:Y:S05]  /*0c90*/  @P1 BRA `(.L_x_14) ;  /* 0x0000000000541947 */ /* 0x000fea0003800000 */
[----:B--23--:R-:W-:Y:S01]  /*0ca0*/  UMOV UR4, 0x400 ;  /* 0x0000040000047882 */ /* 0x00cfe20000000000 */
        /* <DEDUP_REMOVED lines=14> */
[----:B------:R4:W1:Y:S01]  /*0d90*/  SYNCS.EXCH.64 URZ, [UR4+0x198], UR8 ;  /* 0x0001980804ff75b2 */ /* 0x0008620008000100 */
[----:B------:R4:W1:Y:S01]  /*0da0*/  SYNCS.EXCH.64 URZ, [UR4+0x180], UR6 ;  /* 0x0001800604ff75b2 */ /* 0x0008620008000100 */
[----:B------:R4:W1:Y:S01]  /*0db0*/  SYNCS.EXCH.64 URZ, [UR4+0x1a0], UR8 ;  /* 0x0001a00804ff75b2 */ /* 0x0008620008000100 */
[----:B------:R4:W1:Y:S01]  /*0dc0*/  SYNCS.EXCH.64 URZ, [UR4+0x188], UR6 ;  /* 0x0001880604ff75b2 */ /* 0x0008620008000100 */
[----:B------:R4:W1:Y:S02]  /*0dd0*/  SYNCS.EXCH.64 URZ, [UR4+0x1a8], UR8 ;  /* 0x0001a80804ff75b2 */ /* 0x0008640008000100 */
[----:B----4-:R-:W-:Y:S01]  /*0de0*/  NOP ;  /* 0x0000000000007918 */ /* 0x010fe20000000000 */
.L_x_14:
[----:B------:R-:W4:Y:S01]  /*0df0*/  SHFL.IDX PT, R0, R91, RZ, 0x1f ;  /* 0x00001fff5b007589 */ /* 0x000f2200000e0000 */
[----:B------:R-:W-:Y:S01]  /*0e00*/  ISETP.NE.OR P0, PT, RZ, UR22, !P0 ;  /* 0x00000016ff007c0c */ /* 0x000fe2000c705670 */
[----:B------:R-:W-:Y:S01]  /*0e10*/  NOP ;  /* 0x0000000000007918 */ /* 0x000fe20000000000 */
[----:B----4-:R-:W-:-:S13]  /*0e20*/  ISETP.NE.AND P1, PT, R0, 0x3, PT ;  /* 0x000000030000780c */ /* 0x010fda0003f25270 */
[----:B------:R-:W-:Y:S05]  /*0e30*/  @P1 BRA `(.L_x_15) ;  /* 0x0000000000341947 */ /* 0x000fea0003800000 */
[----:B--23--:R-:W-:Y:S01]  /*0e40*/  UMOV UR4, 0x400 ;  /* 0x0000040000047882 */ /* 0x00cfe20000000000 */
[----:B------:R-:W-:Y:S01]  /*0e50*/  UMOV UR6, 0x20 ;  /* 0x0000002000067882 */ /* 0x000fe20000000000 */
[----:B------:R-:W-:Y:S02]  /*0e60*/  ULEA UR4, UR58, UR4, 0x18 ;  /* 0x000000043a047291 */ /* 0x000fe4000f8ec0ff */
[----:B------:R-:W-:-:S04]  /*0e70*/  UIADD3 UR6, UPT, UPT, -UR6, 0x100000, URZ ;  /* 0x0010000006067890 */ /* 0x000fc8000fffe1ff */
[----:B------:R-:W-:Y:S02]  /*0e80*/  USHF.L.U32 UR7, UR6, 0xb, URZ ;  /* 0x0000000b06077899 */ /* 0x000fe400080006ff */
[----:B------:R-:W-:Y:S01]  /*0e90*/  USHF.L.U32 UR6, UR6, 0x1, URZ ;  /* 0x0000000106067899 */ /* 0x000fe200080006ff */
[----:B------:R-:W-:Y:S01]  /*0ea0*/  ELECT P1, URZ, PT ;  /* 0x0000000000ff782f */ /* 0x000fe20003820000 */
[----:B------:R-:W2:Y:S10]  /*0eb0*/  FENCE.VIEW.ASYNC.S ;  /* 0x00000000000073c6 */ /* 0x000eb40000000000 */
[----:B--2---:R4:W2:Y:S01]  /*0ec0*/  SYNCS.EXCH.64 URZ, [UR4+0x1b0], UR6 ;  /* 0x0001b00604ff75b2 */ /* 0x0048a20008000100 */
[----:B------:R4:W3:Y:S01]  /*0ed0*/  SYNCS.EXCH.64 URZ, [UR4+0x1c0], UR6 ;  /* 0x0001c00604ff75b2 */ /* 0x0008e20008000100 */
[----:B------:R4:W1:Y:S01]  /*0ee0*/  SYNCS.EXCH.64 URZ, [UR4+0x1b8], UR6 ;  /* 0x0001b80604ff75b2 */ /* 0x0008620008000100 */
[----:B------:R4:W1:Y:S02]  /*0ef0*/  SYNCS.EXCH.64 URZ, [UR4+0x1c8], UR6 ;  /* 0x0001c80604ff75b2 */ /* 0x0008640008000100 */
[----:B----4-:R-:W-:Y:S01]  /*0f00*/  NOP ;  /* 0x0000000000007918 */ /* 0x010fe20000000000 */
.L_x_15:
[----:B------:R-:W-:Y:S01]  /*0f10*/  VOTEU.ALL UP0, P0 ;  /* 0x0000000000ff7886 */ /* 0x000fe20000000000 */
[----:B--23--:R-:W-:Y:S01]  /*0f20*/  UMOV UR4, 0x20 ;  /* 0x0000002000047882 */ /* 0x00cfe20000000000 */
[----:B------:R-:W2:Y:S01]  /*0f30*/  LDCU UR37, c[0x0][0x36c] ;  /* 0x00006d80ff2577ac */ /* 0x000ea20008000800 */
[----:B------:R-:W-:Y:S01]  /*0f40*/  NOP ;  /* 0x0000000000007918 */ /* 0x000fe20000000000 */
[----:B------:R-:W-:Y:S01]  /*0f50*/  LOP3.LUT R0, R99, 0x1f, RZ, 0xc0, !PT ;  /* 0x0000001f63007812 */ /* 0x000fe200078ec0ff */
[----:B------:R-:W-:Y:S01]  /*0f60*/  @!UP0 UMOV UR6, 0x400 ;  /* 0x0000040000068882 */ /* 0x000fe20000000000 */
[----:B------:R-:W-:-:S04]  /*0f70*/  @!UP0 UIADD3 UR4, UPT, UPT, -UR4, 0x100000, URZ ;  /* 0x0010000004048890 */ /* 0x000fc8000fffe1ff */
[----:B------:R-:W-:Y:S02]  /*0f80*/  @!UP0 USHF.L.U32 UR5, UR4, 0xb, URZ ;  /* 0x0000000b04058899 */ /* 0x000fe400080006ff */
[----:B------:R-:W-:Y:S02]  /*0f90*/  @!UP0 USHF.L.U32 UR4, UR4, 0x1, URZ ;  /* 0x0000000104048899 */ /* 0x000fe400080006ff */
[----:B------:R-:W-:Y:S01]  /*0fa0*/  @!UP0 ULEA UR6, UR58, UR6, 0x18 ;  /* 0x000000063a068291 */ /* 0x000fe2000f8ec0ff */
[----:B------:R-:W-:Y:S01]  /*0fb0*/  VOTEU.ALL UP0, P0 ;  /* 0x0000000000ff7886 */ /* 0x000fe20000000000 */
[----:B------:R-:W-:Y:S02]  /*0fc0*/  UISETP.NE.AND UP6, UPT, UR22, URZ, UPT ;  /* 0x000000ff1600728c */ /* 0x000fe4000bfc5270 */
[----:B--2---:R-:W-:Y:S01]  /*0fd0*/  UISETP.EQ.U32.AND UP1, UPT, UR37, 0x1, UPT ;  /* 0x000000012500788c */ /* 0x004fe2000bf22070 */
[----:B------:R-:W2:Y:S07]  /*0fe0*/  FENCE.VIEW.ASYNC.S ;  /* 0x00000000000073c6 */ /* 0x000eae0000000000 */
[----:B--2---:R2:W3:Y:S01]  /*0ff0*/  @!UP0 SYNCS.EXCH.64 URZ, [UR6+0x1d0], UR4 ;  /* 0x0001d00406ff85b2 */ /* 0x0044e20008000100 */
[----:B------:R-:W-:Y:S05]  /*1000*/  BRA.U !UP1, `(.L_x_16) ;  /* 0x0000000109087547 */ /* 0x000fea000b800000 */
[----:B-1-3--:R-:W-:Y:S01]  /*1010*/  UCGABAR_ARV ;  /* 0x00000000000079c7 */ /* 0x00afe20008000000 */
[----:B------:R-:W-:Y:S05]  /*1020*/  BRA `(.L_x_17) ;  /* 0x0000000000047947 */ /* 0x000fea0003800000 */
.L_x_16:
[----:B-1-3--:R-:W-:Y:S01]  /*1030*/  NOP ;  /* 0x0000000000007918 */ /* 0x00afe20000000000 */
.L_x_17:
[----:B------:R-:W1:Y:S01]  /*1040*/  S2UR UR31, SR_CTAID.X ;  /* 0x00000000001f79c3 */ /* 0x000e620000002500 */
[----:B------:R-:W-:-:S05]  /*1050*/  CS2R.32 R3, SR_CgaSize ;  /* 0x0000000000037805 */ /* 0x000fca0000008a00 */
[----:B------:R-:W-:-:S05]  /*1060*/  IMAD R3, R3, -0xa0, RZ ;  /* 0xffffff6003037824 */ /* 0x000fca00078e02ff */
[----:B--2---:R-:W-:-:S14]  /*1070*/  R2UR UR5, R3 ;  /* 0x00000000030572ca */ /* 0x004fdc00000e0000 */
[----:B------:R-:W2:Y:S01]  /*1080*/  LDCU UR5, c[0x0][UR5+0x2b0] ;  /* 0x00005600050577ac */ /* 0x000ea20008000800 */
[----:B------:R-:W-:-:S05]  /*1090*/  CS2R.32 R3, SR_CgaSize ;  /* 0x0000000000037805 */ /* 0x000fca0000008a00 */
[----:B------:R-:W-:-:S05]  /*10a0*/  IMAD R3, R3, -0xa0, RZ ;  /* 0xffffff6003037824 */ /* 0x000fca00078e02ff */
[----:B------:R-:W-:-:S14]  /*10b0*/  R2UR UR4, R3 ;  /* 0x00000000030472ca */ /* 0x000fdc00000e0000 */
[----:B------:R-:W3:Y:S01]  /*10c0*/  LDCU UR4, c[0x0][UR4+0x2b4] ;  /* 0x00005680040477ac */ /* 0x000ee20008000800 */
[----:B------:R-:W4:Y:S01]  /*10d0*/  S2UR UR26, SR_CTAID.Y ;  /* 0x00000000001a79c3 */ /* 0x000f220000002600 */
[----:B------:R-:W-:-:S05]  /*10e0*/  CS2R.32 R3, SR_CgaSize ;  /* 0x0000000000037805 */ /* 0x000fca0000008a00 */
[----:B------:R-:W-:-:S05]  /*10f0*/  IMAD R3, R3, -0xa0, RZ ;  /* 0xffffff6003037824 */ /* 0x000fca00078e02ff */
[----:B------:R-:W-:-:S14]  /*1100*/  R2UR UR59, R3 ;  /* 0x00000000033b72ca */ /* 0x000fdc00000e0000 */
[----:B------:R-:W3:Y:S01]  /*1110*/  LDCU UR59, c[0x0][UR59+0x2a0] ;  /* 0x000054003b3b77ac */ /* 0x000ee20008000800 */
[----:B------:R-:W-:-:S05]  /*1120*/  CS2R.32 R3, SR_CgaSize ;  /* 0x0000000000037805 */ /* 0x000fca0000008a00 */
[----:B------:R-:W-:-:S05]  /*1130*/  IMAD R3, R3, -0xa0, RZ ;  /* 0xffffff6003037824 */ /* 0x000fca00078e02ff */
[----:B------:R-:W-:-:S14]  /*1140*/  R2UR UR62, R3 ;  /* 0x00000000033e72ca */ /* 0x000fdc00000e0000 */
[----:B------:R-:W3:Y:S01]  /*1150*/  LDCU UR62, c[0x0][UR62+0x2a4] ;  /* 0x000054803e3e77ac */ /* 0x000ee20008000800 */
[----:B------:R-:W-:Y:S02]  /*1160*/  ULOP3.LUT UR7, UR58, 0x3, URZ, 0xc0, !UPT ;  /* 0x000000033a077892 */ /* 0x000fe4000f8ec0ff */
[----:B------:R-:W-:Y:S02]  /*1170*/  USHF.R.U32.HI UR12, URZ, 0x1, UR58 ;  /* 0x00000001ff0c7899 */ /* 0x000fe4000801163a */
[----:B------:R-:W-:Y:S02]  /*1180*/  UISETP.GT.U32.AND UP1, UPT, UR7, 0xffff, UPT ;  /* 0x0000ffff0700788c */ /* 0x000fe4000bf24070 */
[----:B------:R-:W-:Y:S01]  /*1190*/  USHF.R.U32.HI UR11, URZ, 0x2, UR58 ;  /* 0x00000002ff0b7899 */ /* 0x000fe2000801163a */
[----:B-1----:R-:W-:Y:S01]  /*11a0*/  I2FP.F32.U32 R3, UR31 ;  /* 0x0000001f00037c45 */ /* 0x002fe20008201000 */
[----:B------:R-:W-:Y:S02]  /*11b0*/  USHF.L.U32 UR30, UR58, 0x9, URZ ;  /* 0x000000093a1e7899 */ /* 0x000fe400080006ff */
[----:B------:R-:W-:-:S02]  /*11c0*/  USHF.L.U32 UR27, UR58, 0xb, URZ ;  /* 0x0000000b3a1b7899 */ /* 0x000fc400080006ff */
[----:B--2---:R-:W-:Y:S01]  /*11d0*/  FMUL R3, R3, UR5 ;  /* 0x0000000503037c20 */ /* 0x004fe20008400000 */
[----:B------:R-:W1:Y:S01]  /*11e0*/  LDCU UR23, c[0x0][0xb24] ;  /* 0x00016480ff1777ac */ /* 0x000e620008000800 */
[----:B----4-:R-:W-:Y:S01]  /*11f0*/  I2FP.F32.U32 R2, UR26 ;  /* 0x0000001a00027c45 */ /* 0x010fe20008201000 */
[----:B------:R-:W2:Y:S03]  /*1200*/  LDCU UR45, c[0x0][0xb24] ;  /* 0x00016480ff2d77ac */ /* 0x000ea60008000800 */
[----:B------:R-:W4:Y:S01]  /*1210*/  F2I.U32.TRUNC.NTZ R3, R3 ;  /* 0x0000000300037305 */ /* 0x000f22000020f000 */
[----:B---3--:R-:W-:Y:S01]  /*1220*/  FMUL R2, R2, UR4 ;  /* 0x0000000402027c20 */ /* 0x008fe20008400000 */
[----:B------:R-:W-:Y:S01]  /*1230*/  ULOP3.LUT UR4, UR58, 0x4, URZ, 0xc0, !UPT ;  /* 0x000000043a047892 */ /* 0x000fe2000f8ec0ff */
[----:B------:R-:W3:Y:S05]  /*1240*/  LDCU UR29, c[0x0][0xb30] ;  /* 0x00016600ff1d77ac */ /* 0x000eea0008000800 */
[----:B------:R-:W1:Y:S01]  /*1250*/  F2I.U32.TRUNC.NTZ R2, R2 ;  /* 0x0000000200027305 */ /* 0x000e62000020f000 */
[----:B------:R-:W-:Y:S01]  /*1260*/  ULOP3.LUT UR4, UR4, 0x1, UR58, 0xf8, !UPT ;  /* 0x0000000104047892 */ /* 0x000fe2000f8ef83a */
[----:B------:R-:W-:Y:S01]  /*1270*/  UMOV UR13, 0x11 ;  /* 0x00000011000d7882 */ /* 0x000fe20000000000 */
[----:B------:R-:W-:-:S02]  /*1280*/  UMOV UR14, 0x5 ;  /* 0x00000005000e7882 */ /* 0x000fc40000000000 */
[----:B------:R-:W-:Y:S01]  /*1290*/  UISETP.GT.U32.AND UP0, UPT, UR4, 0xffff, UPT ;  /* 0x0000ffff0400788c */ /* 0x000fe2000bf04070 */
[----:B----4-:R-:W-:Y:S01]  /*12a0*/  R2UR UR5, R3 ;  /* 0x00000000030572ca */ /* 0x010fe200000e0000 */
[----:B------:R-:W-:Y:S01]  /*12b0*/  USEL UR25, UR7, 0xffff, !UP1 ;  /* 0x0000ffff07197887 */ /* 0x000fe2000c800000 */
[----:B------:R-:W-:Y:S01]  /*12c0*/  PRMT R3, RZ, 0x7610, R3 ;  /* 0x00007610ff037816 */ /* 0x000fe20000000003 */
[----:B------:R-:W-:Y:S01]  /*12d0*/  USEL UR24, UR4, 0xffff, !UP0 ;  /* 0x0000ffff04187887 */ /* 0x000fe2000c000000 */
[----:B-1----:R-:W-:Y:S02]  /*12e0*/  R2UR UR6, R2 ;  /* 0x00000000020672ca */ /* 0x002fe400000e0000 */
[----:B------:R-:W-:-:S07]  /*12f0*/  PRMT R2, RZ, 0x7610, R2 ;  /* 0x00007610ff027816 */ /* 0x000fce0000000002 */
[----:B------:R-:W-:-:S04]  /*1300*/  UIADD3 UR5, UPT, UPT, -UR5, URZ, URZ ;  /* 0x000000ff05057290 */ /* 0x000fc8000fffe1ff */
[----:B------:R-:W-:Y:S02]  /*1310*/  UIMAD UR59, UR59, UR5, UR31 ;  /* 0x000000053b3b72a4 */ /* 0x000fe4000f8e021f */
[----:B------:R-:W-:-:S04]  /*1320*/  UIADD3 UR4, UPT, UPT, -UR6, URZ, URZ ;  /* 0x000000ff06047290 */ /* 0x000fc8000fffe1ff */
[----:B------:R-:W-:Y:S01]  /*1330*/  UIMAD UR62, UR62, UR4, UR26 ;  /* 0x000000043e3e72a4 */ /* 0x000fe2000f8e021a */
[----:B--23--:R-:W-:Y:S11]  /*1340*/  BRA.U UP6, `(.L_x_18) ;  /* 0x0000000106647547 */ /* 0x00cff6000b800000 */
[----:B------:R-:W-:Y:S02]  /*1350*/  UISETP.NE.AND UP0, UPT, UR62, URZ, UPT ;  /* 0x000000ff3e00728c */ /* 0x000fe4000bf05270 */
[----:B------:R-:W-:Y:S02]  /*1360*/  UISETP.NE.AND UP2, UPT, UR62, 0x1, UPT ;  /* 0x000000013e00788c */ /* 0x000fe4000bf45270 */
[----:B------:R-:W-:Y:S02]  /*1370*/  ULOP3.LUT UR4, UR59, 0x2, URZ, 0x3c, !UPT ;  /* 0x000000023b047892 */ /* 0x000fe4000f8e3cff */
[----:B------:R-:W-:Y:S02]  /*1380*/  UISETP.GT.U32.AND UP4, UPT, UR59, 0x1, UP0 ;  /* 0x000000013b00788c */ /* 0x000fe40008784070 */
[----:B------:R-:W-:Y:S02]  /*1390*/  UISETP.GT.U32.AND UP3, UPT, UR59, 0x1, UP2 ;  /* 0x000000013b00788c */ /* 0x000fe40009764070 */
[----:B------:R-:W-:-:S02]  /*13a0*/  UISETP.GT.U32.AND UP1, UPT, UR4, 0x1, UP0 ;  /* 0x000000010400788c */ /* 0x000fc40008724070 */
[----:B------:R-:W-:Y:S02]  /*13b0*/  UISETP.GT.U32.AND UP0, UPT, UR4, 0x1, UP2 ;  /* 0x000000010400788c */ /* 0x000fe40009704070 */
[----:B------:R-:W-:Y:S02]  /*13c0*/  USEL UR6, URZ, 0x1, UP4 ;  /* 0x00000001ff067887 */ /* 0x000fe4000a000000 */
[----:B------:R-:W-:Y:S02]  /*13d0*/  USEL UR5, URZ, 0x10, UP3 ;  /* 0x00000010ff057887 */ /* 0x000fe40009800000 */
[----:B------:R-:W-:Y:S02]  /*13e0*/  USEL UR4, URZ, 0x2, UP4 ;  /* 0x00000002ff047887 */ /* 0x000fe4000a000000 */
[----:B------:R-:W-:Y:S02]  /*13f0*/  USEL UR9, URZ, 0x20, UP3 ;  /* 0x00000020ff097887 */ /* 0x000fe40009800000 */
[----:B------:R-:W-:-:S02]  /*1400*/  USEL UR8, URZ, 0x4, UP1 ;  /* 0x00000004ff087887 */ /* 0x000fc40008800000 */
[----:B------:R-:W-:Y:S02]  /*1410*/  UIADD3 UR4, UPT, UPT, UR4, UR5, UR6 ;  /* 0x0000000504047290 */ /* 0x000fe4000fffe006 */
[----:B------:R-:W-:Y:S02]  /*1420*/  USEL UR6, URZ, 0x8, UP1 ;  /* 0x00000008ff067887 */ /* 0x000fe40008800000 */
[----:B------:R-:W-:Y:S02]  /*1430*/  ULOP3.LUT UR10, UR59, 0xfffffffe, URZ, 0xc0, !UPT ;  /* 0xfffffffe3b0a7892 */ /* 0x000fe4000f8ec0ff */
[----:B------:R-:W-:Y:S02]  /*1440*/  USEL UR7, URZ, 0x40, UP0 ;  /* 0x00000040ff077887 */ /* 0x000fe40008000000 */
[----:B------:R-:W-:Y:S02]  /*1450*/  UIADD3 UR5, UPT, UPT, UR8, UR9, UR4 ;  /* 0x0000000908057290 */ /* 0x000fe4000fffe004 */
[----:B------:R-:W-:-:S02]  /*1460*/  ULEA UR4, UR62, UR10, 0x2 ;  /* 0x0000000a3e047291 */ /* 0x000fc4000f8e10ff */
[----:B------:R-:W-:Y:S02]  /*1470*/  USEL UR8, URZ, 0x80, UP0 ;  /* 0x00000080ff087887 */ /* 0x000fe40008000000 */
[----:B------:R-:W-:-:S03]  /*1480*/  UIADD3 UR5, UPT, UPT, UR6, UR7, UR5 ;  /* 0x0000000706057290 */ /* 0x000fc6000fffe005 */
[----:B------:R-:W-:Y:S01]  /*1490*/  UMOV UR6, 0x3 ;  /* 0x0000000300067882 */ /* 0x000fe20000000000 */
[----:B------:R-:W-:Y:S02]  /*14a0*/  UIADD3 UR5, UPT, UPT, UR5, UR8, URZ ;  /* 0x0000000805057290 */ /* 0x000fe4000fffe0ff */
[----:B------:R-:W-:-:S04]  /*14b0*/  USHF.L.U32 UR4, UR6, UR4, URZ ;  /* 0x0000000406047299 */ /* 0x000fc800080006ff */
[----:B------:R-:W-:Y:S02]  /*14c0*/  MOV R3, UR5 ;  /* 0x0000000500037c02 */ /* 0x000fe40008000f00 */
[----:B------:R-:W-:-:S07]  /*14d0*/  MOV R2, UR4 ;  /* 0x0000000400027c02 */ /* 0x000fce0008000f00 */
.L_x_18:
[----:B------:R-:W1:Y:S01]  /*14e0*/  S2UR UR36, SR_CTAID.Z ;  /* 0x00000000002479c3 */ /* 0x000e620000002700 */
[----:B------:R-:W-:Y:S02]  /*14f0*/  UISETP.GE.AND UP0, UPT, UR23, 0x1, UPT ;  /* 0x000000011700788c */ /* 0x000fe4000bf06270 */
[----:B------:R-:W-:Y:S02]  /*1500*/  ULOP3.LUT UR25, UR25, 0xffff, URZ, 0xc0, !UPT ;  /* 0x0000ffff19197892 */ /* 0x000fe4000f8ec0ff */
[----:B------:R-:W-:Y:S02]  /*1510*/  ULOP3.LUT UR24, UR24, 0xffff, URZ, 0xc0, !UPT ;  /* 0x0000ffff18187892 */ /* 0x000fe4000f8ec0ff */
[----:B------:R-:W-:Y:S02]  /*1520*/  UISETP.NE.AND UP3, UPT, UR22, 0x2, UPT ;  /* 0x000000021600788c */ /* 0x000fe4000bf65270 */
[----:B------:R-:W-:Y:S02]  /*1530*/  ULOP3.LUT UR33, UR12, 0x1, URZ, 0xc0, !UPT ;  /* 0x000000010c217892 */ /* 0x000fe4000f8ec0ff */
[----:B------:R-:W-:-:S02]  /*1540*/  ULOP3.LUT UR32, UR11, 0x1, URZ, 0xc0, !UPT ;  /* 0x000000010b207892 */ /* 0x000fc4000f8ec0ff */
[----:B------:R-:W-:Y:S02]  /*1550*/  ULOP3.LUT UR30, UR30, 0x800, URZ, 0xc0, !UPT ;  /* 0x000008001e1e7892 */ /* 0x000fe4000f8ec0ff */
[----:B------:R-:W-:Y:S02]  /*1560*/  ULOP3.LUT UR27, UR27, 0x1000, URZ, 0xc0, !UPT ;  /* 0x000010001b1b7892 */ /* 0x000fe4000f8ec0ff */
[----:B------:R-:W-:Y:S02]  /*1570*/  USHF.L.U32 UR25, UR13, UR25, URZ ;  /* 0x000000190d197299 */ /* 0x000fe400080006ff */
[----:B------:R-:W-:Y:S01]  /*1580*/  USHF.L.U32 UR24, UR14, UR24, URZ ;  /* 0x000000180e187299 */ /* 0x000fe200080006ff */
[----:B------:R-:W-:Y:S01]  /*1590*/  UMOV UR20, UR31 ;  /* 0x0000001f00147c82 */ /* 0x000fe20008000000 */
[----:B------:R-:W-:Y:S10]  /*15a0*/  BRA.U !UP0, `(.L_x_19) ;  /* 0x0000000108d47547 */ /* 0x000ff4000b800000 */
[----:B------:R-:W2:Y:S01]  /*15b0*/  LDCU.128 UR12, c[0x0][0xb10] ;  /* 0x00016200ff0c77ac */ /* 0x000ea20008000c00 */
[----:B------:R-:W3:Y:S01]  /*15c0*/  LDCU UR6, c[0x0][0x370] ;  /* 0x00006e00ff0677ac */ /* 0x000ee20008000800 */
[----:B------:R-:W4:Y:S01]  /*15d0*/  LDCU UR5, c[0x0][0x374] ;  /* 0x00006e80ff0577ac */ /* 0x000f220008000800 */
[----:B------:R-:W1:Y:S01]  /*15e0*/  LDCU UR28, c[0x0][0xb0c] ;  /* 0x00016180ff1c77ac */ /* 0x000e620008000800 */
[----:B------:R-:W1:Y:S01]  /*15f0*/  LDCU UR4, c[0x0][0xb20] ;  /* 0x00016400ff0477ac */ /* 0x000e620008000800 */
[----:B------:R-:W1:Y:S01]  /*1600*/  LDCU.64 UR8, c[0x0][0xb28] ;  /* 0x00016500ff0877ac */ /* 0x000e620008000a00 */
[----:B--2---:R-:W-:Y:S02]  /*1610*/  UISETP.NE.AND UP0, UPT, UR14, 0x1, UPT ;  /* 0x000000010e00788c */ /* 0x004fe4000bf05270 */
[----:B----4-:R-:W-:Y:S02]  /*1620*/  UIMAD.WIDE.U32 UR10, UR5, UR15, URZ ;  /* 0x0000000f050a72a5 */ /* 0x010fe4000f8e00ff */
[----:B---3--:R-:W-:-:S02]  /*1630*/  UIMAD.WIDE.U32 UR18, UR6, UR12, URZ ;  /* 0x0000000c061272a5 */ /* 0x008fc4000f8e00ff */
[----:B-1----:R-:W-:Y:S02]  /*1640*/  UISETP.NE.AND UP1, UPT, UR28, 0x1, UPT ;  /* 0x000000011c00788c */ /* 0x002fe4000bf25270 */
[----:B------:R-:W-:Y:S01]  /*1650*/  UISETP.NE.AND UP2, UPT, UR23, 0x1, UPT ;  /* 0x000000011700788c */ /* 0x000fe2000bf45270 */
[----:B------:R-:W-:Y:S02]  /*1660*/  UMOV UR10, UR11 ;  /* 0x0000000b000a7c82 */ /* 0x000fe40008000000 */
[----:B------:R-:W-:Y:S01]  /*1670*/  UMOV UR18, UR19 ;  /* 0x0000001300127c82 */ /* 0x000fe20008000000 */
[----:B------:R-:W-:Y:S02]  /*1680*/  @UP0 USHF.R.U32.HI UR5, URZ, UR4, UR10 ;  /* 0x00000004ff050299 */ /* 0x000fe4000801160a */
[----:B------:R-:W-:Y:S02]  /*1690*/  UIMAD.WIDE.U32 UR20, UR26, UR15, URZ ;  /* 0x0000000f1a1472a5 */ /* 0x000fe4000f8e00ff */
[----:B------:R-:W-:-:S02]  /*16a0*/  UIMAD.WIDE.U32 UR10, UR5, UR8, URZ ;  /* 0x00000008050a72a5 */ /* 0x000fc4000f8e00ff */
[----:B------:R-:W-:Y:S02]  /*16b0*/  @UP1 USHF.R.U32.HI UR6, URZ, UR13, UR18 ;  /* 0x0000000dff061299 */ /* 0x000fe40008011612 */
[----:B------:R-:W-:Y:S02]  /*16c0*/  UIMAD.WIDE.U32 UR16, UR31, UR12, URZ ;  /* 0x0000000c1f1072a5 */ /* 0x000fe4000f8e00ff */
[----:B------:R-:W-:Y:S01]  /*16d0*/  UIMAD.WIDE.U32 UR18, UR6, UR8, URZ ;  /* 0x00000008061272a5 */ /* 0x000fe2000f8e00ff */
[----:B------:R-:W-:Y:S01]  /*16e0*/  UMOV UR20, UR21 ;  /* 0x0000001500147c82 */ /* 0x000fe20008000000 */
[----:B------:R-:W-:Y:S01]  /*16f0*/  UMOV UR10, UR11 ;  /* 0x0000000b000a7c82 */ /* 0x000fe20008000000 */
[----:B------:R-:W-:Y:S02]  /*1700*/  USHF.R.U32.HI UR20, URZ, UR4, UR20 ;  /* 0x00000004ff147299 */ /* 0x000fe40008011614 */
[----:B------:R-:W-:Y:S02]  /*1710*/  @UP2 USHF.R.U32.HI UR5, URZ, UR9, UR10 ;  /* 0x00000009ff052299 */ /* 0x000fe4000801160a */
[----:B------:R-:W-:Y:S01]  /*1720*/  UMOV UR7, UR19 ;  /* 0x0000001300077c82 */ /* 0x000fe20008000000 */
[----:B------:R-:W-:Y:S01]  /*1730*/  UMOV UR16, UR17 ;  /* 0x0000001100107c82 */ /* 0x000fe20008000000 */
[----:B------:R-:W-:-:S02]  /*1740*/  @UP2 USHF.R.U32.HI UR6, URZ, UR9, UR7 ;  /* 0x00000009ff062299 */ /* 0x000fc40008011607 */
[----:B------:R-:W-:Y:S02]  /*1750*/  USHF.R.U32.HI UR16, URZ, UR13, UR16 ;  /* 0x0000000dff107299 */ /* 0x000fe40008011610 */
[----:B------:R-:W-:Y:S02]  /*1760*/  USEL UR4, UR26, UR20, !UP0 ;  /* 0x000000141a047287 */ /* 0x000fe4000c000000 */
[----:B------:R-:W-:Y:S02]  /*1770*/  UIMAD UR7, UR5, UR23, URZ ;  /* 0x00000017050772a4 */ /* 0x000fe4000f8e02ff */
[----:B------:R-:W-:Y:S02]  /*1780*/  USEL UR5, UR31, UR16, !UP1 ;  /* 0x000000101f057287 */ /* 0x000fe4000c800000 */
[----:B------:R-:W-:Y:S02]  /*1790*/  UIMAD UR12, UR6, UR23, URZ ;  /* 0x00000017060c72a4 */ /* 0x000fe4000f8e02ff */
[----:B------:R-:W-:-:S02]  /*17a0*/  UISETP.GE.AND UP0, UPT, UR4, UR7, UPT ;  /* 0x000000070400728c */ /* 0x000fc4000bf06270 */
[----:B------:R-:W-:Y:S02]  /*17b0*/  UIMAD.WIDE.U32 UR10, UR4, UR8, URZ ;  /* 0x00000008040a72a5 */ /* 0x000fe4000f8e00ff */
[----:B------:R-:W-:Y:S02]  /*17c0*/  UISETP.GE.OR UP0, UPT, UR5, UR12, UP0 ;  /* 0x0000000c0500728c */ /* 0x000fe40008706670 */
[----:B------:R-:W-:Y:S02]  /*17d0*/  UIMAD.WIDE.U32 UR12, UR5, UR8, URZ ;  /* 0x00000008050c72a5 */ /* 0x000fe4000f8e00ff */
[----:B------:R-:W-:Y:S01]  /*17e0*/  UIADD3 UR10, UPT, UPT, -UR4, URZ, URZ ;  /* 0x000000ff040a7290 */ /* 0x000fe2000fffe1ff */
[----:B------:R-:W-:Y:S01]  /*17f0*/  UMOV UR8, UR11 ;  /* 0x0000000b00087c82 */ /* 0x000fe20008000000 */
[----:B------:R-:W-:Y:S02]  /*1800*/  UIADD3 UR20, UPT, UPT, -UR5, URZ, URZ ;  /* 0x000000ff05147290 */ /* 0x000fe4000fffe1ff */
[----:B------:R-:W-:-:S03]  /*1810*/  USHF.R.U32.HI UR8, URZ, UR9, UR8 ;  /* 0x00000009ff087299 */ /* 0x000fc60008011608 */
[----:B------:R-:W-:Y:S01]  /*1820*/  @!UP0 UMOV UR7, UR13 ;  /* 0x0000000d00078c82 */ /* 0x000fe20008000000 */
[----:B------:R-:W-:Y:S02]  /*1830*/  UIMAD UR26, UR14, UR10, UR26 ;  /* 0x0000000a0e1a72a4 */ /* 0x000fe4000f8e021a */
[----:B------:R-:W-:Y:S02]  /*1840*/  USEL UR8, UR4, UR8, !UP2 ;  /* 0x0000000804087287 */ /* 0x000fe4000d000000 */
[----:B------:R-:W-:Y:S02]  /*1850*/  @!UP0 USHF.R.U32.HI UR7, URZ, UR9, UR7 ;  /* 0x00000009ff078299 */ /* 0x000fe40008011607 */
[----:B------:R-:W-:Y:S02]  /*1860*/  UIADD3 UR9, UPT, UPT, -UR8, URZ, URZ ;  /* 0x000000ff08097290 */ /* 0x000fe4000fffe1ff */
[----:B------:R-:W-:Y:S02]  /*1870*/  @!UP0 USEL UR7, UR5, UR7, !UP2 ;  /* 0x0000000705078287 */ /* 0x000fe4000d000000 */
[----:B------:R-:W-:-:S02]  /*1880*/  UIMAD UR9, UR23, UR9, UR4 ;  /* 0x00000009170972a4 */ /* 0x000fc4000f8e0204 */
[----:B------:R-:W-:Y:S02]  /*1890*/  @!UP0 UIADD3 UR8, UPT, UPT, UR8, -UR7, URZ ;  /* 0x8000000708088290 */ /* 0x000fe4000fffe0ff */
[----:B------:R-:W-:Y:S02]  /*18a0*/  @!UP0 UIMAD UR6, UR9, UR6, UR7 ;  /* 0x00000006090682a4 */ /* 0x000fe4000f8e0207 */
[----:B------:R-:W-:Y:S02]  /*18b0*/  @!UP0 UIMAD UR4, UR8, UR23, UR5 ;  /* 0x00000017080482a4 */ /* 0x000fe4000f8e0205 */
[----:B------:R-:W-:Y:S02]  /*18c0*/  UIMAD UR20, UR28, UR20, UR31 ;  /* 0x000000141c1472a4 */ /* 0x000fe4000f8e021f */
[----:B------:R-:W-:Y:S01]  /*18d0*/  UIMAD UR26, UR4, UR14, UR26 ;  /* 0x0000000e041a72a4 */ /* 0x000fe2000f8e021a */
[----:B------:R-:W-:Y:S02]  /*18e0*/  @!UP0 UMOV UR5, UR6 ;  /* 0x0000000600058c82 */ /* 0x000fe40008000000 */
[----:B------:R-:W-:-:S12]  /*18f0*/  UIMAD UR20, UR5, UR28, UR20 ;  /* 0x0000001c051472a4 */ /* 0x000fd8000f8e0214 */
.L_x_19:
[----:B------:R-:W-:-:S09]  /*1900*/  UISETP.NE.AND UP0, UPT, UR29, 0x1, UPT ;  /* 0x000000011d00788c */ /* 0x000fd2000bf05270 */
[----:B------:R-:W-:Y:S05]  /*1910*/  BRA.U UP0, `(.L_x_20) ;  /* 0x0000000100447547 */ /* 0x000fea000b800000 */
[----:B------:R-:W2:Y:S01]  /*1920*/  LDCU.128 UR8, c[0x0][0xb10] ;  /* 0x00016200ff0877ac */ /* 0x000ea20008000c00 */
[----:B------:R-:W3:Y:S01]  /*1930*/  LDCU UR12, c[0x0][0xb0c] ;  /* 0x00016180ff0c77ac */ /* 0x000ee20008000800 */
[----:B------:R-:W4:Y:S01]  /*1940*/  LDCU UR13, c[0x0][0xb20] ;  /* 0x00016400ff0d77ac */ /* 0x000f220008000800 */
[----:B--2---:R-:W-:Y:S02]  /*1950*/  UIMAD.WIDE.U32 UR6, UR20, UR8, URZ ;  /* 0x00000008140672a5 */ /* 0x004fe4000f8e00ff */
[----:B------:R-:W-:Y:S02]  /*1960*/  UIMAD.WIDE.U32 UR4, UR26, UR11, URZ ;  /* 0x0000000b1a0472a5 */ /* 0x000fe4000f8e00ff */
[----:B---3--:R-:W-:Y:S02]  /*1970*/  UISETP.NE.AND UP1, UPT, UR12, 0x1, UPT ;  /* 0x000000010c00788c */ /* 0x008fe4000bf25270 */
[----:B------:R-:W-:Y:S01]  /*1980*/  UISETP.NE.AND UP0, UPT, UR10, 0x1, UPT ;  /* 0x000000010a00788c */ /* 0x000fe2000bf05270 */
[----:B------:R-:W-:-:S02]  /*1990*/  UMOV UR6, UR7 ;  /* 0x0000000700067c82 */ /* 0x000fc40008000000 */
[----:B------:R-:W-:Y:S01]  /*19a0*/  UMOV UR4, UR5 ;  /* 0x0000000500047c82 */ /* 0x000fe20008000000 */
[----:B------:R-:W-:Y:S02]  /*19b0*/  USHF.R.U32.HI UR6, URZ, UR9, UR6 ;  /* 0x00000009ff067299 */ /* 0x000fe40008011606 */
[----:B----4-:R-:W-:Y:S02]  /*19c0*/  USHF.R.U32.HI UR4, URZ, UR13, UR4 ;  /* 0x0000000dff047299 */ /* 0x010fe40008011604 */
[----:B------:R-:W-:Y:S02]  /*19d0*/  USEL UR5, UR20, UR6, !UP1 ;  /* 0x0000000614057287 */ /* 0x000fe4000c800000 */
[----:B------:R-:W-:-:S04]  /*19e0*/  USEL UR4, UR26, UR4, !UP0 ;  /* 0x000000041a047287 */ /* 0x000fc8000c000000 */
[----:B------:R-:W-:Y:S02]  /*19f0*/  UIADD3 UR6, UPT, UPT, -UR4, UR5, URZ ;  /* 0x0000000504067290 */ /* 0x000fe4000fffe1ff */
[----:B------:R-:W-:Y:S02]  /*1a00*/  UIADD3 UR4, UPT, UPT, UR4, -UR5, URZ ;  /* 0x8000000504047290 */ /* 0x000fe4000fffe0ff */
[----:B------:R-:W-:Y:S02]  /*1a10*/  UIMAD UR26, UR6, UR10, UR26 ;  /* 0x0000000a061a72a4 */ /* 0x000fe4000f8e021a */
[----:B------:R-:W-:-:S12]  /*1a20*/  UIMAD UR20, UR4, UR12, UR20 ;  /* 0x0000000c041472a4 */ /* 0x000fd8000f8e0214 */
.L_x_20:
[----:B------:R-:W-:-:S09]  /*1a30*/  UISETP.EQ.U32.AND UP0, UPT, UR37, 0x1, UPT ;  /* 0x000000012500788c */ /* 0x000fd2000bf02070 */
[----:B------:R-:W-:Y:S05]  /*1a40*/  BRA.U !UP0, `(.L_x_21) ;  /* 0x00000001080c7547 */ /* 0x000fea000b800000 */
[----:B------:R-:W-:Y:S01]  /*1a50*/  UCGABAR_WAIT ;  /* 0x0000000000007dc7 */ /* 0x000fe20008000000 */
[----:B------:R-:W-:Y:S01]  /*1a60*/  CCTL.IVALL ;  /* 0x00000000ff00798f */ /* 0x000fe20002000000 */
[----:B------:R-:W-:Y:S05]  /*1a70*/  BRA `(.L_x_22) ;  /* 0x0000000000047947 */ /* 0x000fea0003800000 */
.L_x_21:
[----:B------:R-:W-:Y:S06]  /*1a80*/  BAR.SYNC.DEFER_BLOCKING 0x0 ;  /* 0x0000000000007b1d */ /* 0x000fec0000010000 */
.L_x_22:
[----:B------:R-:W-:Y:S05]  /*1a90*/  BRA.U UP3, `(.L_x_23) ;  /* 0x0000001903947547 */ /* 0x000fea000b800000 */
[----:B------:R-:W2:Y:S01]  /*1aa0*/  LDCU UR6, c[0x0][0x38c] ;  /* 0x00007180ff0677ac */ /* 0x000ea20008000800 */
[----:B------:R-:W-:Y:S01]  /*1ab0*/  PLOP3.LUT P1, PT, PT, PT, UP5, 0x80, 0x8 ;  /* 0x000000000008781c */ /* 0x000fe20003f2f058 */
[----:B------:R-:W-:Y:S01]  /*1ac0*/  IMAD.MOV.U32 R12, RZ, RZ, 0x1 ;  /* 0x00000001ff0c7424 */ /* 0x000fe200078e00ff */
[----:B------:R-:W-:Y:S01]  /*1ad0*/  ISETP.NE.AND P2, PT, R0, RZ, P3 ;  /* 0x000000ff0000720c */ /* 0x000fe20001f45270 */
[----:B------:R-:W-:Y:S01]  /*1ae0*/  USHF.L.U32 UR48, UR31, 0x7, URZ ;  /* 0x000000071f307899 */ /* 0x000fe200080006ff */
[----:B------:R-:W-:Y:S01]  /*1af0*/  PLOP3.LUT P1, PT, P1, PT, PT, 0x8, 0x80 ;  /* 0x000000000080781c */ /* 0x000fe20000f2e170 */
[----:B------:R-:W-:Y:S01]  /*1b00*/  USHF.L.U32 UR47, UR31, 0x6, URZ ;  /* 0x000000061f2f7899 */ /* 0x000fe200080006ff */
[----:B------:R-:W-:Y:S01]  /*1b10*/  CS2R R10, SRZ ;  /* 0x00000000000a7805 */ /* 0x000fe2000001ff00 */
[----:B------:R-:W-:Y:S01]  /*1b20*/  UMOV UR13, 0x400 ;  /* 0x00000400000d7882 */ /* 0x000fe20000000000 */
[----:B------:R-:W-:Y:S01]  /*1b30*/  UISETP.NE.AND UP1, UPT, UR22, URZ, UPT ;  /* 0x000000ff1600728c */ /* 0x000fe2000bf25270 */
[----:B------:R-:W-:Y:S01]  /*1b40*/  IMAD.MOV.U32 R9, RZ, RZ, RZ ;  /* 0x000000ffff097224 */ /* 0x000fe200078e00ff */
[----:B------:R-:W-:Y:S01]  /*1b50*/  ULEA UR13, UR58, UR13, 0x18 ;  /* 0x0000000d3a0d7291 */ /* 0x000fe2000f8ec0ff */
[----:B------:R-:W-:Y:S01]  /*1b60*/  IMAD.MOV.U32 R8, RZ, RZ, 0x1 ;  /* 0x00000001ff087424 */ /* 0x000fe200078e00ff */
[----:B------:R-:W-:-:S02]  /*1b70*/  ULOP3.LUT UR48, UR48, 0x80, URZ, 0xc0, !UPT ;  /* 0x0000008030307892 */ /* 0x000fc4000f8ec0ff */
[----:B------:R-:W-:Y:S01]  /*1b80*/  ULOP3.LUT UR47, UR47, 0x40, URZ, 0xc0, !UPT ;  /* 0x000000402f2f7892 */ /* 0x000fe2000f8ec0ff */
[----:B------:R-:W3:Y:S01]  /*1b90*/  LDCU UR42, c[0x0][0x370] ;  /* 0x00006e00ff2a77ac */ /* 0x000ee20008000800 */
[----:B--2---:R-:W-:Y:S02]  /*1ba0*/  UIADD3 UR5, UPT, UPT, UR6, 0x3f, URZ ;  /* 0x0000003f06057890 */ /* 0x004fe4000fffe0ff */
[----:B------:R-:W-:Y:S02]  /*1bb0*/  UIADD3 UR50, UPT, UPT, UR6, 0x7e, URZ ;  /* 0x0000007e06327890 */ /* 0x000fe4000fffe0ff */
[----:B------:R-:W-:Y:S01]  /*1bc0*/  USHF.R.S32.HI UR4, URZ, 0x1f, UR5 ;  /* 0x0000001fff047899 */ /* 0x000fe20008011405 */
[----:B------:R-:W2:Y:S03]  /*1bd0*/  LDCU.64 UR28, c[0x0][0x348] ;  /* 0x00006900ff1c77ac */ /* 0x000ea60008000a00 */
[----:B------:R-:W-:-:S02]  /*1be0*/  ULEA.HI UR4, UR4, UR5, URZ, 0x6 ;  /* 0x0000000504047291 */ /* 0x000fc4000f8f30ff */
[----:B------:R-:W-:Y:S02]  /*1bf0*/  UIADD3 UR5, UPT, UPT, UR6, -0x1, URZ ;  /* 0xffffffff06057890 */ /* 0x000fe4000fffe0ff */
[----:B------:R-:W-:Y:S02]  /*1c00*/  USHF.R.S32.HI UR44, URZ, 0x6, UR4 ;  /* 0x00000006ff2c7899 */ /* 0x000fe40008011404 */
[----:B------:R-:W-:Y:S02]  /*1c10*/  UISETP.GE.U32.AND UP2, UPT, UR5, -0x7f, UPT ;  /* 0xffffff810500788c */ /* 0x000fe4000bf46070 */
[----:B------:R-:W-:Y:S01]  /*1c20*/  UISETP.LT.U32.AND UP0, UPT, UR44, 0x10, UPT ;  /* 0x000000102c00788c */ /* 0x000fe2000bf01070 */
[----:B------:R-:W4:Y:S03]  /*1c30*/  LDCU UR41, c[0x0][0x374] ;  /* 0x00006e80ff2977ac */ /* 0x000f260008000800 */
[----:B------:R-:W-:-:S02]  /*1c40*/  USEL UR43, UR44, 0x10, UP0 ;  /* 0x000000102c2b7887 */ /* 0x000fc40008000000 */
[----:B------:R-:W-:Y:S02]  /*1c50*/  USEL UR21, UR53, 0x2, UP1 ;  /* 0x0000000235157887 */ /* 0x000fe40008800000 */
[----:B------:R-:W-:Y:S02]  /*1c60*/  UIADD3 UR4, UPT, UPT, UR43, -0x1, URZ ;  /* 0xffffffff2b047890 */ /* 0x000fe4000fffe0ff */
[----:B------:R-:W-:Y:S02]  /*1c70*/  @UP2 UIADD3 UR4, UPT, UPT, UR43, URZ, URZ ;  /* 0x000000ff2b042290 */ /* 0x000fe4000fffe0ff */
[----:B------:R-:W-:Y:S02]  /*1c80*/  UIADD3 UR38, UPT, UPT, UR13, 0x6400, UR30 ;  /* 0x000064000d267890 */ /* 0x000fe4000fffe01e */
[----:B------:R-:W-:Y:S02]  /*1c90*/  UIADD3 UR37, UPT, UPT, UR13, 0x16400, UR27 ;  /* 0x000164000d257890 */ /* 0x000fe4000fffe01b */
[----:B------:R-:W-:-:S02]  /*1ca0*/  ULEA UR48, UR33, UR48, 0x6 ;  /* 0x0000003021307291 */ /* 0x000fc4000f8e30ff */
[----:B------:R-:W-:Y:S02]  /*1cb0*/  ULEA UR47, UR32, UR47, 0x5 ;  /* 0x0000002f202f7291 */ /* 0x000fe4000f8e28ff */
[----:B------:R-:W-:Y:S02]  /*1cc0*/  UIADD3 UR49, UPT, UPT, UR44, -UR43, URZ ;  /* 0x8000002b2c317290 */ /* 0x000fe4000fffe0ff */
[----:B------:R-:W-:Y:S02]  /*1cd0*/  UIADD3 UR31, UPT, UPT, UR4, 0x1, URZ ;  /* 0x00000001041f7890 */ /* 0x000fe4000fffe0ff */
[----:B------:R-:W-:Y:S01]  /*1ce0*/  UIADD3 UR46, UPT, UPT, -UR4, URZ, URZ ;  /* 0x000000ff042e7290 */ /* 0x000fe2000fffe1ff */
[----:B--234-:R-:W-:-:S11]  /*1cf0*/  UMOV UR6, URZ ;  /* 0x000000ff00067c82 */ /* 0x01cfd60008000000 */
.L_x_43:
[----:B------:R-:W-:-:S09]  /*1d00*/  UISETP.NE.AND UP0, UPT, UR58, URZ, UPT ;  /* 0x000000ff3a00728c */ /* 0x000fd2000bf05270 */
[----:B-1----:R-:W-:Y:S05]  /*1d10*/  BRA.U UP0, `(.L_x_24) ;  /* 0x0000000100287547 */ /* 0x002fea000b800000 */
[----:B------:R-:W-:Y:S02]  /*1d20*/  LEA R0, R9, UR13, 0x3 ;  /* 0x0000000d09007c11 */ /* 0x000fe4000f8e18ff */
[----:B------:R-:W-:-:S04]  /*1d30*/  SHF.L.U32 R3, R8, 0x1f, RZ ;  /* 0x0000001f08037819 */ /* 0x000fc800000006ff */
[----:B------:R-:W2:Y:S02]  /*1d40*/  SYNCS.PHASECHK.TRANS64.TRYWAIT P0, [R0+URZ+0x1c0], R3 ;  /* 0x0001c003000075a7 */ /* 0x000ea400080011ff */
[----:B--2---:R-:W-:Y:S05]  /*1d50*/  @!P0 BRA `(.L_x_25) ;  /* 0x00000088008c8947 */ /* 0x004fea0003800000 */
.L_x_156:
[----:B------:R3:W-:Y:S01]  /*1d60*/  SYNCS.ARRIVE.TRANS64.A1T0 RZ, [R0+URZ+0x1b0], RZ ;  /* 0x0001b0ff00ff79a7 */ /* 0x0007e200081000ff */
[----:B------:R-:W-:-:S05]  /*1d70*/  VIADD R9, R9, 0x1 ;  /* 0x0000000109097836 */ /* 0x000fca0000000000 */
[----:B------:R-:W-:-:S04]  /*1d80*/  ISETP.NE.AND P0, PT, R9, 0x2, PT ;  /* 0x000000020900780c */ /* 0x000fc80003f05270 */
[----:B--2---:R-:W-:Y:S02]  /*1d90*/  SEL R3, RZ, 0x1, P0 ;  /* 0x00000001ff037807 */ /* 0x004fe40000000000 */
[----:B------:R-:W-:Y:S02]  /*1da0*/  SEL R9, R9, RZ, P0 ;  /* 0x000000ff09097207 */ /* 0x000fe40000000000 */
[----:B------:R-:W-:-:S07]  /*1db0*/  LOP3.LUT R8, R8, R3, RZ, 0x3c, !PT ;  /* 0x0000000308087212 */ /* 0x000fce00078e3cff */
.L_x_24:
[----:B------:R-:W-:Y:S01]  /*1dc0*/  ULEA UR4, UR6, UR13, 0x3 ;  /* 0x0000000d06047291 */ /* 0x000fe2000f8e18ff */
[----:B---3--:R-:W-:Y:S01]  /*1dd0*/  SHF.L.U32 R0, R12, 0x1f, RZ ;  /* 0x0000001f0c007819 */ /* 0x008fe200000006ff */
[----:B------:R-:W-:Y:S02]  /*1de0*/  UISETP.GE.U32.AND UP0, UPT, UR50, 0x7f, UPT ;  /* 0x0000007f3200788c */ /* 0x000fe4000bf06070 */
[----:B------:R-:W-:Y:S01]  /*1df0*/  ULEA UR11, UR26, UR48, 0x8 ;  /* 0x000000301a0b7291 */ /* 0x000fe2000f8e40ff */
[----:B------:R-:W-:-:S04]  /*1e00*/  UMOV UR7, URZ ;  /* 0x000000ff00077c82 */ /* 0x000fc80008000000 */
[----:B------:R2:W3:Y:S01]  /*1e10*/  SYNCS.PHASECHK.TRANS64.TRYWAIT P0, [UR4+0x80], R0 ;  /* 0x00008000ff0075a7 */ /* 0x0004e20008001104 */
[----:B------:R-:W-:-:S04]  /*1e20*/  ULEA.HI UR4, UR20, UR20, URZ, 0x1 ;  /* 0x0000001414047291 */ /* 0x000fc8000f8f08ff */
[----:B------:R-:W-:-:S04]  /*1e30*/  USHF.L.U32 UR4, UR4, 0x6, URZ ;  /* 0x0000000604047899 */ /* 0x000fc800080006ff */
[----:B------:R-:W-:-:S04]  /*1e40*/  ULOP3.LUT UR35, UR4, 0xffffff80, URZ, 0xc0, !UPT ;  /* 0xffffff8004237892 */ /* 0x000fc8000f8ec0ff */
[----:B------:R-:W-:Y:S01]  /*1e50*/  UIADD3 UR35, UPT, UPT, UR47, UR35, URZ ;  /* 0x000000232f237290 */ /* 0x000fe2000fffe0ff */
[----:B------:R-:W-:Y:S11]  /*1e60*/  BRA.U !UP0, `(.L_x_26) ;  /* 0x0000000108c87547 */ /* 0x000ff6000b800000 */
[----:B------:R-:W-:Y:S01]  /*1e70*/  UMOV UR16, UR46 ;  /* 0x0000002e00107c82 */ /* 0x000fe20008000000 */
[----:B------:R-:W-:Y:S01]  /*1e80*/  UMOV UR4, UR6 ;  /* 0x0000000600047c82 */ /* 0x000fe20008000000 */
[----:B------:R-:W-:-:S05]  /*1e90*/  UMOV UR34, URZ ;  /* 0x000000ff00227c82 */ /* 0x000fca0008000000 */
.L_x_32:
[----:B------:R-:W-:Y:S01]  /*1ea0*/  ULEA UR33, UR4, UR13, 0x3 ;  /* 0x0000000d04217291 */ /* 0x000fe2000f8e18ff */
[----:B------:R-:W-:Y:S01]  /*1eb0*/  @P3 MOV R2, 0x6000 ;  /* 0x0000600000023802 */ /* 0x000fe20000000f00 */
[----:B-1-34-:R-:W-:Y:S10]  /*1ec0*/  @P0 BRA `(.L_x_27) ;  /* 0x00000000000c0947 */ /* 0x01aff40003800000 */
[----:B------:R-:W-:-:S04]  /*1ed0*/  SHF.L.U32 R3, R12, 0x1f, RZ ;  /* 0x0000001f0c037819 */ /* 0x000fc800000006ff */
[----:B------:R-:W3:Y:S02]  /*1ee0*/  SYNCS.PHASECHK.TRANS64.TRYWAIT P0, [UR33+0x80], R3 ;  /* 0x00008003ff0075a7 */ /* 0x000ee40008001121 */
[----:B---3--:R-:W-:Y:S05]  /*1ef0*/  @!P0 BRA `(.L_x_28) ;  /* 0x0000008800388947 */ /* 0x008fea0003800000 */
.L_x_27:
[----:B------:R3:W-:Y:S01]  /*1f00*/  @P3 SYNCS.ARRIVE.TRANS64 RZ, [UR33], R2 ;  /* 0x00000002ffff39a7 */ /* 0x0007e20008000021 */
[----:B------:R-:W-:Y:S02]  /*1f10*/  ULOP3.LUT UR5, UR21, 0x2, URZ, 0xfc, !UPT ;  /* 0x0000000215057892 */ /* 0x000fe4000f8efcff */
[----:B------:R-:W-:Y:S02]  /*1f20*/  UIADD3 UR16, UPT, UPT, UR16, 0x1, URZ ;  /* 0x0000000110107890 */ /* 0x000fe4000fffe0ff */
[----:B------:R-:W-:Y:S02]  /*1f30*/  UISETP.NE.AND UP0, UPT, UR5, 0x2, UPT ;  /* 0x000000020500788c */ /* 0x000fe4000bf05270 */
[----:B------:R-:W-:-:S07]  /*1f40*/  UISETP.NE.AND UP2, UPT, UR16, 0x1, UPT ;  /* 0x000000011000788c */ /* 0x000fce000bf45270 */
[----:B------:R-:W-:Y:S05]  /*1f50*/  BRA.U UP0, `(.L_x_29) ;  /* 0x0000000100047547 */ /* 0x000fea000b800000 */
[----:B-1----:R-:W-:Y:S05]  /*1f60*/  BPT.TRAP 0x1 ;  /* 0x000000040000795c */ /* 0x002fea0000300000 */
.L_x_29:
[----:B------:R-:W-:Y:S04]  /*1f70*/  BSSY.RECONVERGENT B0, `(.L_x_30) ;  /* 0x0000003000007945 */ /* 0x000fe80003800200 */
[----:B------:R-:W-:Y:S05]  /*1f80*/  @!P2 BRA `(.L_x_31) ;  /* 0x000000000004a947 */ /* 0x000fea0003800000 */
[----:B-1----:R-:W-:Y:S05]  /*1f90*/  BPT.TRAP 0x1 ;  /* 0x000000040000795c */ /* 0x002fea0000300000 */
.L_x_31:
[----:B-1----:R-:W-:Y:S05]  /*1fa0*/  BSYNC.RECONVERGENT B0 ;  /* 0x0000000000007941 */ /* 0x002fea0003800200 */
.L_x_30:
[----:B------:R-:W-:Y:S02]  /*1fb0*/  UIADD3 UR5, UPT, UPT, UR4, 0x1, URZ ;  /* 0x0000000104057890 */ /* 0x000fe4000fffe0ff */
[----:B------:R-:W-:Y:S02]  /*1fc0*/  ULEA UR32, UR4, UR30, 0xc ;  /* 0x0000001e04207291 */ /* 0x000fe4000f8e60ff */
[----:B------:R-:W-:Y:S02]  /*1fd0*/  UISETP.NE.AND UP0, UPT, UR5, 0x10, UPT ;  /* 0x000000100500788c */ /* 0x000fe4000bf05270 */
[----:B------:R-:W-:Y:S02]  /*1fe0*/  UIADD3 UR14, UP1, UPT, UR28, 0x80, URZ ;  /* 0x000000801c0e7890 */ /* 0x000fe4000ff3e0ff */
[----:B------:R-:W-:Y:S02]  /*1ff0*/  USEL UR7, URZ, 0x1, UP0 ;  /* 0x00000001ff077887 */ /* 0x000fe40008000000 */
[----:B------:R-:W-:-:S02]  /*2000*/  USEL UR6, UR5, URZ, UP0 ;  /* 0x000000ff05067287 */ /* 0x000fc40008000000 */
[----:B------:R-:W-:Y:S02]  /*2010*/  ULEA UR8, UR4, UR27, 0xd ;  /* 0x0000001b04087291 */ /* 0x000fe4000f8e68ff */
[----:B------:R-:W-:Y:S01]  /*2020*/  ULEA UR5, UR6, UR13, 0x3 ;  /* 0x0000000d06057291 */ /* 0x000fe2000f8e18ff */
[----:B------:R-:W-:Y:S01]  /*2030*/  LOP3.LUT R12, R12, UR7, RZ, 0x3c, !PT ;  /* 0x000000070c0c7c12 */ /* 0x000fe2000f8e3cff */
[----:B------:R-:W-:Y:S02]  /*2040*/  UIADD3 UR4, UP0, UPT, UR28, 0x180, URZ ;  /* 0x000001801c047890 */ /* 0x000fe4000ff1e0ff */
[----:B------:R-:W-:Y:S01]  /*2050*/  ULOP3.LUT UR33, UR33, 0xfefffff8, URZ, 0xc0, !UPT ;  /* 0xfefffff821217892 */ /* 0x000fe2000f8ec0ff */
[----:B--2---:R-:W-:Y:S01]  /*2060*/  SHF.L.U32 R0, R12, 0x1f, RZ ;  /* 0x0000001f0c007819 */ /* 0x004fe200000006ff */
[----:B------:R-:W-:Y:S02]  /*2070*/  UIADD3.X UR15, UPT, UPT, URZ, UR29, URZ, UP1, !UPT ;  /* 0x0000001dff0f7290 */ /* 0x000fe40008ffe4ff */
[----:B------:R-:W-:Y:S01]  /*2080*/  UIADD3 UR32, UPT, UPT, UR13, 0x6400, UR32 ;  /* 0x000064000d207890 */ /* 0x000fe2000fffe020 */
[----:B------:R4:W1:Y:S01]  /*2090*/  SYNCS.PHASECHK.TRANS64.TRYWAIT P0, [UR5+0x80], R0 ;  /* 0x00008000ff0075a7 */ /* 0x0008620008001105 */
[----:B------:R-:W-:-:S02]  /*20a0*/  UPRMT UR17, URZ, 0x5410, UR25 ;  /* 0x00005410ff117896 */ /* 0x000fc40008000019 */
[----:B------:R-:W-:Y:S02]  /*20b0*/  UIADD3 UR8, UPT, UPT, UR13, 0x16400, UR8 ;  /* 0x000164000d087890 */ /* 0x000fe4000fffe008 */
[----:B------:R-:W-:Y:S02]  /*20c0*/  UIADD3.X UR5, UPT, UPT, URZ, UR29, URZ, UP0, !UPT ;  /* 0x0000001dff057290 */ /* 0x000fe400087fe4ff */
[----:B------:R-:W-:Y:S01]  /*20d0*/  UPRMT UR7, URZ, 0x5410, UR24 ;  /* 0x00005410ff077896 */ /* 0x000fe20008000018 */
[----:B------:R-:W-:Y:S01]  /*20e0*/  UMOV UR18, 0x0 ;  /* 0x0000000000127882 */ /* 0x000fe20000000000 */
[----:B------:R-:W-:Y:S01]  /*20f0*/  UMOV UR19, 0x10000000 ;  /* 0x1000000000137882 */ /* 0x000fe20000000000 */
[----:B------:R-:W-:Y:S01]  /*2100*/  UMOV UR10, UR34 ;  /* 0x00000022000a7c82 */ /* 0x000fe20008000000 */
[----:B------:R-:W-:Y:S01]  /*2110*/  UMOV UR12, UR36 ;  /* 0x00000024000c7c82 */ /* 0x000fe20008000000 */
[----:B------:R-:W-:Y:S01]  /*2120*/  UMOV UR9, UR33 ;  /* 0x0000002100097c82 */ /* 0x000fe20008000000 */
[----:B------:R2:W-:Y:S03]  /*2130*/  UTMALDG.3D.MULTICAST.2CTA [UR32], [UR14], UR17, desc[UR18] ;  /* 0x000012200e0073b4 */ /* 0x0005e60008211811 */
[----:B------:R3:W-:Y:S01]  /*2140*/  UTMALDG.3D.MULTICAST.2CTA [UR8], [UR4], UR7, desc[UR18] ;  /* 0x00001208040073b4 */ /* 0x0007e20008211807 */
[----:B--2---:R-:W-:Y:S01]  /*2150*/  UIADD3 UR34, UPT, UPT, UR34, 0x40, URZ ;  /* 0x0000004022227890 */ /* 0x004fe2000fffe0ff */
[----:B---3--:R-:W-:Y:S01]  /*2160*/  UMOV UR7, UR31 ;  /* 0x0000001f00077c82 */ /* 0x008fe20008000000 */
[----:B------:R-:W-:Y:S01]  /*2170*/  UMOV UR4, UR6 ;  /* 0x0000000600047c82 */ /* 0x000fe20008000000 */
[----:B------:R-:W-:Y:S09]  /*2180*/  BRA.U UP2, `(.L_x_32) ;  /* 0xfffffffd02447547 */ /* 0x000ff2000b83ffff */
.L_x_26:
[----:B------:R-:W-:Y:S01]  /*2190*/  ULEA UR4, UR6, UR13, 0x3 ;  /* 0x0000000d06047291 */ /* 0x000fe2000f8e18ff */
[----:B--2-4-:R-:W-:Y:S01]  /*21a0*/  SHF.L.U32 R0, R12, 0x1f, RZ ;  /* 0x0000001f0c007819 */ /* 0x014fe200000006ff */
[----:B------:R-:W-:Y:S01]  /*21b0*/  @!P1 SYNCS.ARRIVE.TRANS64.A1T0 RZ, [UR13+0x148], RZ ;  /* 0x000148ffffff99a7 */ /* 0x000fe2000810000d */
[----:B------:R-:W-:-:S06]  /*21c0*/  UISETP.GT.AND UP0, UPT, UR44, UR43, UPT ;  /* 0x0000002b2c00728c */ /* 0x000fcc000bf04270 */
[----:B-1-3--:R1:W2:Y:S03]  /*21d0*/  SYNCS.PHASECHK.TRANS64.TRYWAIT P0, [UR4+0x80], R0 ;  /* 0x00008000ff0075a7 */ /* 0x00a2a60008001104 */
[----:B------:R-:W-:Y:S05]  /*21e0*/  BRA.U !UP0, `(.L_x_33) ;  /* 0x0000000108c07547 */ /* 0x000fea000b800000 */
[----:B------:R-:W-:Y:S01]  /*21f0*/  UIADD3 UR26, UPT, UPT, UR49, UR7, URZ ;  /* 0x00000007311a7290 */ /* 0x000fe2000fffe0ff */
[----:B------:R-:W-:-:S11]  /*2200*/  UMOV UR4, UR6 ;  /* 0x0000000600047c82 */ /* 0x000fd60008000000 */
.L_x_39:
[----:B------:R-:W-:Y:S01]  /*2210*/  ULEA UR17, UR4, UR13, 0x3 ;  /* 0x0000000d04117291 */ /* 0x000fe2000f8e18ff */
[----:B--2---:R-:W-:Y:S01]  /*2220*/  @P3 MOV R2, 0x6000 ;  /* 0x0000600000023802 */ /* 0x004fe20000000f00 */
[----:B--2-4-:R-:W-:Y:S10]  /*2230*/  @P0 BRA `(.L_x_34) ;  /* 0x00000000000c0947 */ /* 0x014ff40003800000 */
[----:B------:R-:W-:-:S04]  /*2240*/  SHF.L.U32 R3, R12, 0x1f, RZ ;  /* 0x0000001f0c037819 */ /* 0x000fc800000006ff */
[----:B------:R-:W2:Y:S02]  /*2250*/  SYNCS.PHASECHK.TRANS64.TRYWAIT P0, [UR17+0x80], R3 ;  /* 0x00008003ff0075a7 */ /* 0x000ea40008001111 */
[----:B--2---:R-:W-:Y:S05]  /*2260*/  @!P0 BRA `(.L_x_35) ;  /* 0x0000008400748947 */ /* 0x004fea0003800000 */
.L_x_34:
[----:B------:R2:W-:Y:S01]  /*2270*/  @P3 SYNCS.ARRIVE.TRANS64 RZ, [UR17], R2 ;  /* 0x00000002ffff39a7 */ /* 0x0005e20008000011 */
[----:B------:R-:W-:-:S04]  /*2280*/  ULOP3.LUT UR5, UR21, 0x2, URZ, 0xfc, !UPT ;  /* 0x0000000215057892 */ /* 0x000fc8000f8efcff */
[----:B------:R-:W-:-:S09]  /*2290*/  UISETP.NE.AND UP0, UPT, UR5, 0x2, UPT ;  /* 0x000000020500788c */ /* 0x000fd2000bf05270 */
[----:B------:R-:W-:Y:S05]  /*22a0*/  BRA.U UP0, `(.L_x_36) ;  /* 0x0000000100047547 */ /* 0x000fea000b800000 */
[----:B------:R-:W-:Y:S05]  /*22b0*/  BPT.TRAP 0x1 ;  /* 0x000000040000795c */ /* 0x000fea0000300000 */
.L_x_36:
[----:B------:R-:W-:Y:S04]  /*22c0*/  BSSY.RECONVERGENT B0, `(.L_x_37) ;  /* 0x0000003000007945 */ /* 0x000fe80003800200 */
[----:B------:R-:W-:Y:S05]  /*22d0*/  @!P2 BRA `(.L_x_38) ;  /* 0x000000000004a947 */ /* 0x000fea0003800000 */
[----:B------:R-:W-:Y:S05]  /*22e0*/  BPT.TRAP 0x1 ;  /* 0x000000040000795c */ /* 0x000fea0000300000 */
.L_x_38:
[----:B------:R-:W-:Y:S05]  /*22f0*/  BSYNC.RECONVERGENT B0 ;  /* 0x0000000000007941 */ /* 0x000fea0003800200 */
.L_x_37:
[----:B------:R-:W-:Y:S02]  /*2300*/  UIADD3 UR5, UPT, UPT, UR4, 0x1, URZ ;  /* 0x0000000104057890 */ /* 0x000fe4000fffe0ff */
[----:B------:R-:W-:Y:S02]  /*2310*/  UIADD3 UR14, UP1, UPT, UR28, 0x80, URZ ;  /* 0x000000801c0e7890 */ /* 0x000fe4000ff3e0ff */
[----:B------:R-:W-:Y:S02]  /*2320*/  UISETP.NE.AND UP0, UPT, UR5, 0x10, UPT ;  /* 0x000000100500788c */ /* 0x000fe4000bf05270 */
[----:B------:R-:W-:Y:S02]  /*2330*/  ULEA UR16, UR4, UR38, 0xc ;  /* 0x0000002604107291 */ /* 0x000fe4000f8e60ff */
[----:B------:R-:W-:Y:S02]  /*2340*/  USEL UR8, URZ, 0x1, UP0 ;  /* 0x00000001ff087887 */ /* 0x000fe40008000000 */
[----:B------:R-:W-:-:S02]  /*2350*/  USEL UR6, UR5, URZ, UP0 ;  /* 0x000000ff05067287 */ /* 0x000fc40008000000 */
[----:B------:R-:W-:Y:S02]  /*2360*/  UIADD3 UR22, UP0, UPT, UR28, 0x180, URZ ;  /* 0x000001801c167890 */ /* 0x000fe4000ff1e0ff */
[----:B------:R-:W-:Y:S01]  /*2370*/  ULEA UR5, UR6, UR13, 0x3 ;  /* 0x0000000d06057291 */ /* 0x000fe2000f8e18ff */
[----:B------:R-:W-:Y:S01]  /*2380*/  LOP3.LUT R12, R12, UR8, RZ, 0x3c, !PT ;  /* 0x000000080c0c7c12 */ /* 0x000fe2000f8e3cff */
[----:B------:R-:W-:Y:S02]  /*2390*/  ULEA UR8, UR4, UR37, 0xd ;  /* 0x0000002504087291 */ /* 0x000fe4000f8e68ff */
[----:B------:R-:W-:Y:S01]  /*23a0*/  USHF.L.U32 UR18, UR7, 0x6, URZ ;  /* 0x0000000607127899 */ /* 0x000fe200080006ff */
[----:B-1----:R-:W-:Y:S01]  /*23b0*/  SHF.L.U32 R0, R12, 0x1f, RZ ;  /* 0x0000001f0c007819 */ /* 0x002fe200000006ff */
[----:B------:R-:W-:Y:S02]  /*23c0*/  ULOP3.LUT UR17, UR17, 0xfefffff8, URZ, 0xc0, !UPT ;  /* 0xfefffff811117892 */ /* 0x000fe4000f8ec0ff */
[----:B------:R-:W-:Y:S01]  /*23d0*/  UPRMT UR4, URZ, 0x5410, UR25 ;  /* 0x00005410ff047896 */ /* 0x000fe20008000019 */
[----:B------:R3:W4:Y:S01]  /*23e0*/  SYNCS.PHASECHK.TRANS64.TRYWAIT P0, [UR5+0x80], R0 ;  /* 0x00008000ff0075a7 */ /* 0x0007220008001105 */
[----:B------:R-:W-:-:S02]  /*23f0*/  UIADD3.X UR15, UPT, UPT, URZ, UR29, URZ, UP1, !UPT ;  /* 0x0000001dff0f7290 */ /* 0x000fc40008ffe4ff */
[----:B------:R-:W-:Y:S02]  /*2400*/  UPRMT UR5, URZ, 0x5410, UR24 ;  /* 0x00005410ff057896 */ /* 0x000fe40008000018 */
[----:B------:R-:W-:Y:S01]  /*2410*/  UIADD3.X UR23, UPT, UPT, URZ, UR29, URZ, UP0, !UPT ;  /* 0x0000001dff177290 */ /* 0x000fe200087fe4ff */
[----:B------:R-:W-:Y:S01]  /*2420*/  UMOV UR32, 0x0 ;  /* 0x0000000000207882 */ /* 0x000fe20000000000 */
[----:B------:R-:W-:Y:S01]  /*2430*/  UMOV UR33, 0x10000000 ;  /* 0x1000000000217882 */ /* 0x000fe20000000000 */
[----:B------:R-:W-:Y:S01]  /*2440*/  UMOV UR19, UR35 ;  /* 0x0000002300137c82 */ /* 0x000fe20008000000 */
[----:B------:R-:W-:Y:S01]  /*2450*/  UMOV UR20, UR36 ;  /* 0x0000002400147c82 */ /* 0x000fe20008000000 */
[----:B------:R-:W-:Y:S01]  /*2460*/  UMOV UR12, UR36 ;  /* 0x00000024000c7c82 */ /* 0x000fe20008000000 */
[----:B------:R-:W-:Y:S01]  /*2470*/  UMOV UR9, UR17 ;  /* 0x0000001100097c82 */ /* 0x000fe20008000000 */
[----:B------:R-:W-:Y:S01]  /*2480*/  UMOV UR10, UR18 ;  /* 0x00000012000a7c82 */ /* 0x000fe20008000000 */
[----:B------:R1:W-:Y:S01]  /*2490*/  UTMALDG.3D.MULTICAST.2CTA [UR16], [UR14], UR4, desc[UR32] ;  /* 0x000020100e0073b4 */ /* 0x0003e20008211804 */
[----:B------:R-:W-:-:S04]  /*24a0*/  UIADD3 UR7, UPT, UPT, UR7, 0x1, URZ ;  /* 0x0000000107077890 */ /* 0x000fc8000fffe0ff */
[----:B------:R-:W-:Y:S01]  /*24b0*/  UISETP.NE.AND UP0, UPT, UR7, UR26, UPT ;  /* 0x0000001a0700728c */ /* 0x000fe2000bf05270 */
[----:B------:R3:W-:Y:S01]  /*24c0*/  UTMALDG.3D.MULTICAST.2CTA [UR8], [UR22], UR5, desc[UR32] ;  /* 0x00002008160073b4 */ /* 0x0007e20008211805 */
[----:B-1----:R-:W-:-:S07]  /*24d0*/  UMOV UR4, UR6 ;  /* 0x0000000600047c82 */ /* 0x002fce0008000000 */
[----:B---3--:R-:W-:Y:S05]  /*24e0*/  BRA.U UP0, `(.L_x_39) ;  /* 0xfffffffd00487547 */ /* 0x008fea000b83ffff */
.L_x_33:
[C---:B------:R-:W-:Y:S01]  /*24f0*/  LEA R3, R11.reuse, UR13, 0x3 ;  /* 0x0000000d0b037c11 */ /* 0x040fe2000f8e18ff */
[----:B------:R-:W-:Y:S01]  /*2500*/  NOP ;  /* 0x0000000000007918 */ /* 0x000fe20000000000 */
[----:B-1----:R-:W-:Y:S02]  /*2510*/  SHF.L.U32 R0, R10, 0x1f, RZ ;  /* 0x0000001f0a007819 */ /* 0x002fe400000006ff */
[----:B------:R-:W-:Y:S02]  /*2520*/  LEA R5, R11, UR13, 0x4 ;  /* 0x0000000d0b057c11 */ /* 0x000fe4000f8e20ff */
[----:B--2-4-:R-:W1:Y:S02]  /*2530*/  SYNCS.PHASECHK.TRANS64.TRYWAIT P0, [R3+URZ+0x150], R0 ;  /* 0x00015000030075a7 */ /* 0x014e6400080011ff */
[----:B-1----:R-:W-:Y:S05]  /*2540*/  @!P0 BRA `(.L_x_40) ;  /* 0x0000008000d48947 */ /* 0x002fea0003800000 */
.L_x_159:
[----:B------:R-:W2:Y:S01]  /*2550*/  LDS.128 R4, [R5+0x1e0] ;  /* 0x0001e00005047984 */ /* 0x000ea20000000c00 */
[----:B------:R-:W-:Y:S01]  /*2560*/  UISETP.GE.AND UP0, UPT, UR45, 0x1, UPT ;  /* 0x000000012d00788c */ /* 0x000fe2000bf06270 */
[----:B------:R-:W-:Y:S01]  /*2570*/  @!PT LDS RZ, [RZ] ;  /* 0x00000000fffff984 */ /* 0x000fe20000000800 */
[----:B------:R-:W-:Y:S01]  /*2580*/  @!PT LDS RZ, [RZ] ;  /* 0x00000000fffff984 */ /* 0x000fe20000000800 */
[----:B------:R-:W-:Y:S01]  /*2590*/  @!PT LDS RZ, [RZ] ;  /* 0x00000000fffff984 */ /* 0x000fe20000000800 */
[----:B------:R-:W-:Y:S01]  /*25a0*/  @!PT LDS RZ, [RZ] ;  /* 0x00000000fffff984 */ /* 0x000fe20000000800 */
[----:B------:R3:W-:Y:S06]  /*25b0*/  MEMBAR.ALL.CTA ;  /* 0x0000000000007992 */ /* 0x0007ec0000008000 */
[----:B---3--:R-:W3:Y:S01]  /*25c0*/  FENCE.VIEW.ASYNC.S ;  /* 0x00000000000073c6 */ /* 0x008ee20000000000 */
[----:B--2---:R-:W-:-:S13]  /*25d0*/  LOP3.LUT P0, RZ, R6, 0x1, RZ, 0xc0, !PT ;  /* 0x0000000106ff7812 */ /* 0x004fda000780c0ff */
[----:B---3--:R-:W-:Y:S01]  /*25e0*/  VOTEU.ANY UP1, P0 ;  /* 0x0000000000ff7886 */ /* 0x008fe20000020100 */
[----:B------:R-:W-:-:S13]  /*25f0*/  PLOP3.LUT P0, PT, PT, PT, UP1, 0x80, 0x8 ;  /* 0x000000000008781c */ /* 0x000fda0003f0f018 */
[----:B-1----:R-:W-:Y:S02]  /*2600*/  @P0 LOP3.LUT R0, R5, 0xffff, RZ, 0xc0, !PT ;  /* 0x0000ffff05000812 */ /* 0x002fe400078ec0ff */
[----:B------:R-:W-:Y:S02]  /*2610*/  @P0 MOV R2, R4 ;  /* 0x0000000400020202 */ /* 0x000fe40000000f00 */
[----:B------:R-:W-:Y:S01]  /*2620*/  @P0 R2UR UR5, R0 ;  /* 0x00000000000502ca */ /* 0x000fe200000e0000 */
[----:B------:R-:W-:Y:S01]  /*2630*/  VIADD R0, R3, 0x160 ;  /* 0x0000016003007836 */ /* 0x000fe20000000000 */
[----:B------:R-:W-:Y:S02]  /*2640*/  @P0 SHF.R.U32.HI R4, RZ, 0x10, R5 ;  /* 0x00000010ff040819 */ /* 0x000fe40000011605 */
[----:B------:R-:W-:Y:S02]  /*2650*/  @P0 R2UR UR7, R2 ;  /* 0x00000000020702ca */ /* 0x000fe400000e0000 */
[----:B------:R-:W-:-:S02]  /*2660*/  PRMT R0, RZ, 0x654, R0 ;  /* 0x00000654ff007816 */ /* 0x000fc40000000000 */
[----:B------:R-:W-:Y:S02]  /*2670*/  @P0 R2UR UR4, R4 ;  /* 0x00000000040402ca */ /* 0x000fe400000e0000 */
[----:B------:R1:W-:Y:S03]  /*2680*/  SYNCS.ARRIVE.TRANS64.RED.A1T0 RZ, [R0+URZ], RZ ;  /* 0x000000ff00ff79a7 */ /* 0x0003e600081004ff */
[----:B------:R-:W-:-:S04]  /*2690*/  @UP1 UMOV UR39, UR5 ;  /* 0x0000000500271c82 */ /* 0x000fc80008000000 */
[----:B------:R-:W-:-:S04]  /*26a0*/  @UP1 UMOV UR40, UR7 ;  /* 0x0000000700281c82 */ /* 0x000fc80008000000 */
[----:B------:R-:W-:Y:S01]  /*26b0*/  @UP1 UMOV UR36, UR4 ;  /* 0x0000000400241c82 */ /* 0x000fe20008000000 */
[----:B------:R-:W-:Y:S05]  /*26c0*/  BRA.U !UP0, `(.L_x_41) ;  /* 0x0000000108d47547 */ /* 0x000fea000b800000 */
[----:B------:R-:W2:Y:S01]  /*26d0*/  LDCU.128 UR16, c[0x0][0xb10] ;  /* 0x00016200ff1077ac */ /* 0x000ea20008000c00 */
[----:B------:R-:W3:Y:S01]  /*26e0*/  LDCU UR12, c[0x0][0xb20] ;  /* 0x00016400ff0c77ac */ /* 0x000ee20008000800 */
[----:B------:R-:W4:Y:S01]  /*26f0*/  LDCU UR20, c[0x0][0xb0c] ;  /* 0x00016180ff1477ac */ /* 0x000f220008000800 */
[----:B------:R-:W1:Y:S01]  /*2700*/  LDCU.64 UR8, c[0x0][0xb28] ;  /* 0x00016500ff0877ac */ /* 0x000e620008000a00 */
[----:B------:R-:W-:Y:S02]  /*2710*/  UISETP.NE.AND UP3, UPT, UR45, 0x1, UPT ;  /* 0x000000012d00788c */ /* 0x000fe4000bf65270 */
[----:B--2---:R-:W-:Y:S02]  /*2720*/  UIMAD.WIDE.U32 UR10, UR41, UR19, URZ ;  /* 0x00000013290a72a5 */ /* 0x004fe4000f8e00ff */
[----:B------:R-:W-:Y:S02]  /*2730*/  UIMAD.WIDE.U32 UR4, UR42, UR16, URZ ;  /* 0x000000102a0472a5 */ /* 0x000fe4000f8e00ff */
[----:B------:R-:W-:-:S02]  /*2740*/  UISETP.NE.AND UP0, UPT, UR18, 0x1, UPT ;  /* 0x000000011200788c */ /* 0x000fc4000bf05270 */
[----:B------:R-:W-:Y:S01]  /*2750*/  UIMAD.WIDE.U32 UR22, UR39, UR19, URZ ;  /* 0x00000013271672a5 */ /* 0x000fe2000f8e00ff */
[----:B------:R-:W-:Y:S02]  /*2760*/  UMOV UR10, UR11 ;  /* 0x0000000b000a7c82 */ /* 0x000fe40008000000 */
[----:B------:R-:W-:Y:S01]  /*2770*/  UMOV UR4, UR5 ;  /* 0x0000000500047c82 */ /* 0x000fe20008000000 */
[----:B---3--:R-:W-:Y:S02]  /*2780*/  USHF.R.U32.HI UR10, URZ, UR12, UR10 ;  /* 0x0000000cff0a7299 */ /* 0x008fe4000801160a */
[----:B----4-:R-:W-:Y:S02]  /*2790*/  UISETP.NE.AND UP2, UPT, UR20, 0x1, UPT ;  /* 0x000000011400788c */ /* 0x010fe4000bf45270 */
[----:B------:R-:W-:Y:S02]  /*27a0*/  USHF.R.U32.HI UR4, URZ, UR17, UR4 ;  /* 0x00000011ff047299 */ /* 0x000fe40008011604 */
[----:B------:R-:W-:-:S02]  /*27b0*/  USEL UR5, UR41, UR10, !UP0 ;  /* 0x0000000a29057287 */ /* 0x000fc4000c000000 */
[----:B------:R-:W-:Y:S02]  /*27c0*/  USEL UR7, UR42, UR4, !UP2 ;  /* 0x000000042a077287 */ /* 0x000fe4000d000000 */
[----:B-1----:R-:W-:Y:S01]  /*27d0*/  UIMAD.WIDE.U32 UR10, UR5, UR8, URZ ;  /* 0x00000008050a72a5 */ /* 0x002fe2000f8e00ff */
[----:B------:R-:W-:Y:S01]  /*27e0*/  UMOV UR4, UR23 ;  /* 0x0000001700047c82 */ /* 0x000fe20008000000 */
[----:B------:R-:W-:Y:S02]  /*27f0*/  UIMAD.WIDE.U32 UR14, UR40, UR16, URZ ;  /* 0x00000010280e72a5 */ /* 0x000fe4000f8e00ff */
[----:B------:R-:W-:-:S03]  /*2800*/  UIMAD.WIDE.U32 UR22, UR7, UR8, URZ ;  /* 0x00000008071672a5 */ /* 0x000fc6000f8e00ff */
[----:B------:R-:W-:Y:S01]  /*2810*/  UMOV UR10, UR11 ;  /* 0x0000000b000a7c82 */ /* 0x000fe20008000000 */
[----:B------:R-:W-:Y:S02]  /*2820*/  USHF.R.U32.HI UR4, URZ, UR12, UR4 ;  /* 0x0000000cff047299 */ /* 0x000fe40008011604 */
[----:B------:R-:W-:Y:S01]  /*2830*/  @UP3 USHF.R.U32.HI UR5, URZ, UR9, UR10 ;  /* 0x00000009ff053299 */ /* 0x000fe2000801160a */
[----:B------:R-:W-:Y:S01]  /*2840*/  UMOV UR14, UR15 ;  /* 0x0000000f000e7c82 */ /* 0x000fe20008000000 */
[----:B------:R-:W-:Y:S01]  /*2850*/  UMOV UR22, UR23 ;  /* 0x0000001700167c82 */ /* 0x000fe20008000000 */
[----:B------:R-:W-:Y:S02]  /*2860*/  USHF.R.U32.HI UR17, URZ, UR17, UR14 ;  /* 0x00000011ff117299 */ /* 0x000fe4000801160e */
[----:B------:R-:W-:Y:S02]  /*2870*/  USEL UR4, UR39, UR4, !UP0 ;  /* 0x0000000427047287 */ /* 0x000fe4000c000000 */
[----:B------:R-:W-:-:S02]  /*2880*/  @UP3 USHF.R.U32.HI UR7, URZ, UR9, UR22 ;  /* 0x00000009ff073299 */ /* 0x000fc40008011616 */
[----:B------:R-:W-:Y:S02]  /*2890*/  UIMAD UR10, UR45, UR5, URZ ;  /* 0x000000052d0a72a4 */ /* 0x000fe4000f8e02ff */
[----:B------:R-:W-:Y:S02]  /*28a0*/  USEL UR5, UR40, UR17, !UP2 ;  /* 0x0000001128057287 */ /* 0x000fe4000d000000 */
[----:B------:R-:W-:Y:S02]  /*28b0*/  UIMAD UR12, UR45, UR7, URZ ;  /* 0x000000072d0c72a4 */ /* 0x000fe4000f8e02ff */
[----:B------:R-:W-:Y:S02]  /*28c0*/  UISETP.GE.AND UP0, UPT, UR4, UR10, UPT ;  /* 0x0000000a0400728c */ /* 0x000fe4000bf06270 */
[----:B------:R-:W-:Y:S02]  /*28d0*/  UIMAD.WIDE.U32 UR10, UR4, UR8, URZ ;  /* 0x00000008040a72a5 */ /* 0x000fe4000f8e00ff */
[----:B------:R-:W-:-:S02]  /*28e0*/  UISETP.GE.OR UP0, UPT, UR5, UR12, UP0 ;  /* 0x0000000c0500728c */ /* 0x000fc40008706670 */
        /* <DEDUP_REMOVED lines=19> */
.L_x_41:
[----:B------:R-:W2:Y:S02]  /*2a20*/  LDCU UR4, c[0x0][0xb30] ;  /* 0x00016600ff0477ac */ /* 0x000ea40008000800 */
[----:B--2---:R-:W-:-:S09]  /*2a30*/  UISETP.NE.AND UP0, UPT, UR4, 0x1, UPT ;  /* 0x000000010400788c */ /* 0x004fd2000bf05270 */
        /* <DEDUP_REMOVED lines=14> */
[----:B------:R-:W-:Y:S02]  /*2b20*/  UIADD3 UR7, UPT, UPT, UR5, -UR4, URZ ;  /* 0x8000000405077290 */ /* 0x000fe4000fffe0ff */
[----:B------:R-:W-:Y:S02]  /*2b30*/  UIADD3 UR4, UPT, UPT, -UR5, UR4, URZ ;  /* 0x0000000405047290 */ /* 0x000fe4000fffe1ff */
[----:B------:R-:W-:Y:S02]  /*2b40*/  UIMAD UR39, UR7, UR18, UR39 ;  /* 0x00000012072772a4 */ /* 0x000fe4000f8e0227 */
[----:B------:R-:W-:-:S12]  /*2b50*/  UIMAD UR40, UR4, UR10, UR40 ;  /* 0x0000000a042872a4 */ /* 0x000fd8000f8e0228 */
.L_x_42:
[----:B------:R-:W-:Y:S01]  /*2b60*/  VIADD R11, R11, 0x1 ;  /* 0x000000010b0b7836 */ /* 0x000fe20000000000 */
[----:B------:R-:W-:Y:S01]  /*2b70*/  PLOP3.LUT P1, PT, PT, PT, PT, 0x80, 0x8 ;  /* 0x000000000008781c */ /* 0x000fe20003f2f070 */
[----:B------:R-:W-:Y:S02]  /*2b80*/  UIADD3 UR20, UPT, UPT, UR40, UR59, URZ ;  /* 0x0000003b28147290 */ /* 0x000fe4000fffe0ff */
[----:B------:R-:W-:Y:S01]  /*2b90*/  UIADD3 UR26, UPT, UPT, UR39, UR62, URZ ;  /* 0x0000003e271a7290 */ /* 0x000fe2000fffe0ff */
[----:B------:R-:W-:-:S04]  /*2ba0*/  ISETP.NE.AND P0, PT, R11, 0x2, PT ;  /* 0x000000020b00780c */ /* 0x000fc80003f05270 */
[----:B------:R-:W-:Y:S02]  /*2bb0*/  SEL R3, RZ, 0x1, P0 ;  /* 0x00000001ff037807 */ /* 0x000fe40000000000 */
[----:B------:R-:W-:Y:S02]  /*2bc0*/  SEL R11, R11, RZ, P0 ;  /* 0x000000ff0b0b7207 */ /* 0x000fe40000000000 */
[----:B------:R-:W-:Y:S01]  /*2bd0*/  LOP3.LUT R10, R10, R3, RZ, 0x3c, !PT ;  /* 0x000000030a0a7212 */ /* 0x000fe200078e3cff */
[----:B------:R-:W-:Y:S06]  /*2be0*/  BRA.U UP1, `(.L_x_43) ;  /* 0xfffffff101447547 */ /* 0x000fec000b83ffff */
[----:B------:R-:W-:Y:S01]  /*2bf0*/  UIADD3 UR13, UPT, UPT, UR13, 0x80, URZ ;  /* 0x000000800d0d7890 */ /* 0x000fe2000fffe0ff */
[----:B------:R-:W-:-:S03]  /*2c00*/  SHF.L.U32 R3, R12, 0x1f, RZ ;  /* 0x0000001f0c037819 */ /* 0x000fc600000006ff */
[----:B------:R-:W-:-:S09]  /*2c10*/  ULEA UR4, UR6, UR13, 0x3 ;  /* 0x0000000d06047291 */ /* 0x000fd2000f8e18ff */
[----:B------:R-:W2:Y:S02]  /*2c20*/  SYNCS.PHASECHK.TRANS64.TRYWAIT P0, [UR4], R3 ;  /* 0x00000003ff0075a7 */ /* 0x000ea40008001104 */
[----:B--2---:R-:W-:Y:S05]  /*2c30*/  @!P0 BRA `(.L_x_44) ;  /* 0x0000007c002c8947 */ /* 0x004fea0003800000 */
.L_x_161:
[----:B------:R-:W-:-:S04]  /*2c40*/  UIADD3 UR4, UPT, UPT, UR6, 0x1, URZ ;  /* 0x0000000106047890 */ /* 0x000fc8000fffe0ff */
[----:B------:R-:W-:-:S04]  /*2c50*/  UISETP.NE.AND UP0, UPT, UR4, 0x10, UPT ;  /* 0x000000100400788c */ /* 0x000fc8000bf05270 */
[----:B------:R-:W-:Y:S02]  /*2c60*/  USEL UR6, URZ, 0x1, UP0 ;  /* 0x00000001ff067887 */ /* 0x000fe40008000000 */
[----:B------:R-:W-:-:S04]  /*2c70*/  USEL UR4, UR4, URZ, UP0 ;  /* 0x000000ff04047287 */ /* 0x000fc80008000000 */
[----:B------:R-:W-:Y:S01]  /*2c80*/  ULEA UR5, UR4, UR13, 0x3 ;  /* 0x0000000d04057291 */ /* 0x000fe2000f8e18ff */
[----:B------:R-:W-:-:S04]  /*2c90*/  LOP3.LUT R2, R12, UR6, RZ, 0x3c, !PT ;  /* 0x000000060c027c12 */ /* 0x000fc8000f8e3cff */
[----:B-1----:R-:W-:-:S04]  /*2ca0*/  SHF.L.U32 R3, R2, 0x1f, RZ ;  /* 0x0000001f02037819 */ /* 0x002fc800000006ff */
[----:B------:R-:W1:Y:S02]  /*2cb0*/  SYNCS.PHASECHK.TRANS64.TRYWAIT P0, [UR5], R3 ;  /* 0x00000003ff0075a7 */ /* 0x000e640008001105 */
[----:B-1----:R-:W-:Y:S05]  /*2cc0*/  @!P0 BRA `(.L_x_45) ;  /* 0x0000007c00208947 */ /* 0x002fea0003800000 */
.L_x_163:
        /* <DEDUP_REMOVED lines=9> */
.L_x_165:
        /* <DEDUP_REMOVED lines=9> */
.L_x_167:
        /* <DEDUP_REMOVED lines=9> */
.L_x_169:
        /* <DEDUP_REMOVED lines=9> */
.L_x_171:
        /* <DEDUP_REMOVED lines=9> */
.L_x_173:
        /* <DEDUP_REMOVED lines=9> */
.L_x_175:
        /* <DEDUP_REMOVED lines=9> */
.L_x_177:
        /* <DEDUP_REMOVED lines=9> */
.L_x_179:
        /* <DEDUP_REMOVED lines=9> */
.L_x_181:
        /* <DEDUP_REMOVED lines=9> */
.L_x_183:
        /* <DEDUP_REMOVED lines=9> */
.L_x_185:
        /* <DEDUP_REMOVED lines=9> */
.L_x_187:
        /* <DEDUP_REMOVED lines=9> */
.L_x_189:
[----:B------:R-:W-:-:S04]  /*3420*/  UIADD3 UR4, UPT, UPT, UR4, 0x1, URZ ;  /* 0x0000000104047890 */ /* 0x000fc8000fffe0ff */
[----:B------:R-:W-:-:S04]  /*3430*/  UISETP.NE.AND UP0, UPT, UR4, 0x10, UPT ;  /* 0x000000100400788c */ /* 0x000fc8000bf05270 */
[----:B------:R-:W-:Y:S02]  /*3440*/  USEL UR5, URZ, 0x1, UP0 ;  /* 0x00000001ff057887 */ /* 0x000fe40008000000 */
[----:B------:R-:W-:-:S04]  /*3450*/  USEL UR4, UR4, URZ, UP0 ;  /* 0x000000ff04047287 */ /* 0x000fc80008000000 */
[----:B------:R-:W-:Y:S01]  /*3460*/  ULEA UR4, UR4, UR13, 0x3 ;  /* 0x0000000d04047291 */ /* 0x000fe2000f8e18ff */
[----:B-1----:R-:W-:-:S04]  /*3470*/  LOP3.LUT R3, R2, UR5, RZ, 0x3c, !PT ;  /* 0x0000000502037c12 */ /* 0x002fc8000f8e3cff */
[----:B------:R-:W-:Y:S01]  /*3480*/  SHF.L.U32 R3, R3, 0x1f, RZ ;  /* 0x0000001f03037819 */ /* 0x000fe200000006ff */
[----:B------:R-:W-:-:S07]  /*3490*/  IMAD.U32 R0, RZ, RZ, UR4 ;  /* 0x00000004ff007e24 */ /* 0x000fce000f8e00ff */
.L_x_59:
[----:B-1----:R1:W2:Y:S02]  /*34a0*/  SYNCS.PHASECHK.TRANS64.TRYWAIT P0, [R0+URZ], R3 ;  /* 0x00000003000075a7 */ /* 0x0022a400080011ff */
[----:B--2---:R-:W-:Y:S05]  /*34b0*/  @!P0 NANOSLEEP.SYNCS 0x989680 ;  /* 0x009896800000895d */ /* 0x004fea0003900000 */
[----:B------:R-:W2:Y:S02]  /*34c0*/  @!P0 SYNCS.PHASECHK.TRANS64 P0, [R0+URZ], R3 ;  /* 0x00000003000085a7 */ /* 0x000ea400080010ff */
[----:B--2---:R-:W-:Y:S05]  /*34d0*/  @P0 EXIT ;  /* 0x000000000000094d */ /* 0x004fea0003800000 */
[----:B------:R-:W-:Y:S05]  /*34e0*/  BRA `(.L_x_59) ;  /* 0xfffffffc00ec7947 */ /* 0x000fea000383ffff */
.L_x_23:
[----:B------:R-:W-:-:S04]  /*34f0*/  UISETP.NE.AND UP0, UPT, UR58, URZ, UPT ;  /* 0x000000ff3a00728c */ /* 0x000fc8000bf05270 */
[----:B------:R-:W-:-:S09]  /*3500*/  UISETP.NE.OR UP0, UPT, UR22, 0x1, UP0 ;  /* 0x000000011600788c */ /* 0x000fd20008705670 */
[----:B------:R-:W-:Y:S05]  /*3510*/  BRA.U UP0, `(.L_x_60) ;  /* 0x0000000500487547 */ /* 0x000fea000b800000 */
[----:B------:R-:W-:Y:S01]  /*3520*/  ISETP.GE.U32.AND P2, PT, R0, 0x8, PT ;  /* 0x000000080000780c */ /* 0x000fe20003f46070 */
[----:B------:R-:W-:Y:S01]  /*3530*/  IMAD.MOV.U32 R12, RZ, RZ, 0x1 ;  /* 0x00000001ff0c7424 */ /* 0x000fe200078e00ff */
[----:B------:R-:W-:Y:S02]  /*3540*/  CS2R R10, SRZ ;  /* 0x00000000000a7805 */ /* 0x000fe4000001ff00 */
[----:B------:R-:W-:Y:S01]  /*3550*/  CS2R R8, SRZ ;  /* 0x0000000000087805 */ /* 0x000fe2000001ff00 */
[----:B------:R-:W-:Y:S01]  /*3560*/  UMOV UR4, 0x400 ;  /* 0x0000040000047882 */ /* 0x000fe20000000000 */
[----:B------:R-:W-:Y:S01]  /*3570*/  UMOV UR5, URZ ;  /* 0x000000ff00057c82 */ /* 0x000fe20008000000 */
[----:B------:R-:W-:-:S12]  /*3580*/  ULEA UR6, UR58, UR4, 0x18 ;  /* 0x000000043a067291 */ /* 0x000fd8000f8ec0ff */
.L_x_64:
[----:B------:R-:W-:Y:S02]  /*3590*/  LEA R2, R8, UR6, 0x3 ;  /* 0x0000000608027c11 */ /* 0x000fe4000f8e18ff */
[----:B------:R-:W-:-:S03]  /*35a0*/  SHF.L.U32 R5, R9, 0x1f, RZ ;  /* 0x0000001f09057819 */ /* 0x000fc600000006ff */
[----:B------:R-:W-:Y:S01]  /*35b0*/  VIADD R4, R2, 0x1c0 ;  /* 0x000001c002047836 */ /* 0x000fe20000000000 */
[----:B------:R-:W2:Y:S02]  /*35c0*/  SYNCS.PHASECHK.TRANS64.TRYWAIT P0, [R2+URZ+0x1b0], R5 ;  /* 0x0001b005020075a7 */ /* 0x000ea400080011ff */
[----:B--2---:R-:W-:Y:S05]  /*35d0*/  @!P0 BRA `(.L_x_61) ;  /* 0x00000078002c8947 */ /* 0x004fea0003800000 */
.L_x_190:
[----:B------:R-:W-:Y:S01]  /*35e0*/  ULEA UR4, UR5, UR6, 0x3 ;  /* 0x0000000605047291 */ /* 0x000fe2000f8e18ff */
[----:B------:R-:W-:Y:S02]  /*35f0*/  PRMT R4, RZ, 0x654, R4 ;  /* 0x00000654ff047816 */ /* 0x000fe40000000004 */
[----:B--2---:R-:W-:Y:S01]  /*3600*/  SHF.L.U32 R5, R12, 0x1f, RZ ;  /* 0x0000001f0c057819 */ /* 0x004fe200000006ff */
[----:B------:R-:W-:Y:S01]  /*3610*/  UIADD3 UR7, UPT, UPT, UR4, 0x150, URZ ;  /* 0x0000015004077890 */ /* 0x000fe2000fffe0ff */
[----:B------:R2:W-:Y:S05]  /*3620*/  SYNCS.ARRIVE.TRANS64.RED.A1T0 RZ, [R4+URZ], RZ ;  /* 0x000000ff04ff79a7 */ /* 0x0005ea00081004ff */
[----:B------:R-:W-:Y:S01]  /*3630*/  IMAD.U32 R7, RZ, RZ, UR7 ;  /* 0x00000007ff077e24 */ /* 0x000fe2000f8e00ff */
[----:B------:R-:W3:Y:S04]  /*3640*/  SYNCS.PHASECHK.TRANS64.TRYWAIT P0, [UR4+0x160], R5 ;  /* 0x00016005ff0075a7 */ /* 0x000ee80008001104 */
[----:B------:R-:W-:Y:S01]  /*3650*/  PRMT R6, R0, 0x654, R7 ;  /* 0x0000065400067816 */ /* 0x000fe20000000007 */
[----:B--2---:R-:W-:Y:S01]  /*3660*/  @!P2 IMAD.MOV.U32 R4, RZ, RZ, 0x10 ;  /* 0x00000010ff04a424 */ /* 0x004fe200078e00ff */
[----:B---3--:R-:W-:Y:S06]  /*3670*/  @!P0 BRA `(.L_x_62) ;  /* 0x0000007800188947 */ /* 0x008fec0003800000 */
.L_x_192:
[----:B------:R-:W-:Y:S01]  /*3680*/  ULEA UR8, UR5, UR6, 0x4 ;  /* 0x0000000605087291 */ /* 0x000fe2000f8e20ff */
[----:B------:R-:W-:Y:S01]  /*3690*/  SEL R3, R6, R3, !P2 ;  /* 0x0000000306037207 */ /* 0x000fe20005000000 */
[----:B------:R-:W-:Y:S01]  /*36a0*/  UIADD3 UR9, UPT, UPT, UR4, 0x150, URZ ;  /* 0x0000015004097890 */ /* 0x000fe2000fffe0ff */
[----:B--2---:R-:W-:Y:S01]  /*36b0*/  LEA R2, R11, UR6, 0x3 ;  /* 0x000000060b027c11 */ /* 0x004fe2000f8e18ff */
[----:B------:R-:W-:Y:S01]  /*36c0*/  UIADD3 UR8, UPT, UPT, UR8, 0x1e0, URZ ;  /* 0x000001e008087890 */ /* 0x000fe2000fffe0ff */
[----:B------:R-:W-:Y:S01]  /*36d0*/  SHF.L.U32 R5, R10, 0x1f, RZ ;  /* 0x0000001f0a057819 */ /* 0x000fe200000006ff */
[----:B------:R2:W-:Y:S01]  /*36e0*/  @!P2 SYNCS.ARRIVE.TRANS64.RED RZ, [R3+URZ], R4 ;  /* 0x0000000403ffa9a7 */ /* 0x0005e200080004ff */
[----:B------:R-:W-:Y:S01]  /*36f0*/  UIADD3 UR4, UPT, UPT, UR5, 0x1, URZ ;  /* 0x0000000105047890 */ /* 0x000fe2000fffe0ff */
[----:B------:R-:W-:-:S03]  /*3700*/  VIADD R8, R8, 0x1 ;  /* 0x0000000108087836 */ /* 0x000fc60000000000 */
[----:B------:R-:W-:Y:S02]  /*3710*/  UISETP.NE.AND UP0, UPT, UR4, 0x2, UPT ;  /* 0x000000020400788c */ /* 0x000fe4000bf05270 */
[----:B------:R-:W-:Y:S06]  /*3720*/  UGETNEXTWORKID.BROADCAST [UR8], [UR9] ;  /* 0x00000000080073ca */ /* 0x000fec0008000100 */
[----:B------:R-:W-:Y:S01]  /*3730*/  USEL UR7, URZ, 0x1, UP0 ;  /* 0x00000001ff077887 */ /* 0x000fe20008000000 */
[----:B------:R-:W-:Y:S01]  /*3740*/  ISETP.NE.AND P0, PT, R8, 0x2, PT ;  /* 0x000000020800780c */ /* 0x000fe20003f05270 */
[----:B------:R-:W-:Y:S01]  /*3750*/  USEL UR5, UR4, URZ, UP0 ;  /* 0x000000ff04057287 */ /* 0x000fe20008000000 */
[----:B------:R-:W3:Y:S03]  /*3760*/  SYNCS.PHASECHK.TRANS64.TRYWAIT P1, [R2+URZ+0x150], R5 ;  /* 0x00015005020075a7 */ /* 0x000ee600080211ff */
[----:B------:R-:W-:Y:S01]  /*3770*/  LOP3.LUT R12, R12, UR7, RZ, 0x3c, !PT ;  /* 0x000000070c0c7c12 */ /* 0x000fe2000f8e3cff */
[----:B--23--:R-:W-:Y:S07]  /*3780*/  @!P1 BRA `(.L_x_63) ;  /* 0x0000007400ec9947 */ /* 0x00cfee0003800000 */
.L_x_193:
[C---:B------:R-:W-:Y:S01]  /*3790*/  LEA R4, R11.reuse, UR6, 0x4 ;  /* 0x000000060b047c11 */ /* 0x040fe2000f8e20ff */
[----:B--2---:R-:W-:Y:S01]  /*37a0*/  VIADD R2, R2, 0x160 ;  /* 0x0000016002027836 */ /* 0x004fe20000000000 */
[----:B------:R-:W-:Y:S01]  /*37b0*/  SEL R8, R8, RZ, P0 ;  /* 0x000000ff08087207 */ /* 0x000fe20000000000 */
[----:B------:R-:W-:-:S03]  /*37c0*/  VIADD R11, R11, 0x1 ;  /* 0x000000010b0b7836 */ /* 0x000fc60000000000 */
[----:B------:R-:W2:Y:S01]  /*37d0*/  LDS.128 R4, [R4+0x1e0] ;  /* 0x0001e00004047984 */ /* 0x000ea20000000c00 */
[----:B------:R-:W-:Y:S02]  /*37e0*/  PRMT R2, RZ, 0x654, R2 ;  /* 0x00000654ff027816 */ /* 0x000fe40000000002 */
[C---:B------:R-:W-:Y:S01]  /*37f0*/  ISETP.NE.AND P1, PT, R11.reuse, 0x2, PT ;  /* 0x000000020b00780c */ /* 0x040fe20003f25270 */
[----:B------:R-:W-:Y:S01]  /*3800*/  @!PT LDS RZ, [RZ] ;  /* 0x00000000fffff984 */ /* 0x000fe20000000800 */
[----:B------:R-:W-:Y:S01]  /*3810*/  @!PT LDS RZ, [RZ] ;  /* 0x00000000fffff984 */ /* 0x000fe20000000800 */
[----:B------:R-:W-:Y:S01]  /*3820*/  @!PT LDS RZ, [RZ] ;  /* 0x00000000fffff984 */ /* 0x000fe20000000800 */
[----:B------:R-:W-:Y:S01]  /*3830*/  @!PT LDS RZ, [RZ] ;  /* 0x00000000fffff984 */ /* 0x000fe20000000800 */
[----:B------:R3:W-:Y:S06]  /*3840*/  MEMBAR.ALL.CTA ;  /* 0x0000000000007992 */ /* 0x0007ec0000008000 */
[----:B---3--:R-:W3:Y:S01]  /*3850*/  FENCE.VIEW.ASYNC.S ;  /* 0x00000000000073c6 */ /* 0x008ee20000000000 */
[----:B------:R-:W-:Y:S01]  /*3860*/  SEL R11, R11, RZ, P1 ;  /* 0x000000ff0b0b7207 */ /* 0x000fe20000800000 */
[----:B---3--:R3:W-:Y:S01]  /*3870*/  SYNCS.ARRIVE.TRANS64.RED.A1T0 RZ, [R2+URZ], RZ ;  /* 0x000000ff02ff79a7 */ /* 0x0087e200081004ff */
[----:B--2---:R-:W-:-:S02]  /*3880*/  LOP3.LUT P3, RZ, R6, 0x1, RZ, 0xc0, !PT ;  /* 0x0000000106ff7812 */ /* 0x004fc4000786c0ff */
[----:B------:R-:W-:-:S04]  /*3890*/  SEL R5, RZ, 0x1, P1 ;  /* 0x00000001ff057807 */ /* 0x000fc80000800000 */
[----:B------:R-:W-:Y:S02]  /*38a0*/  LOP3.LUT R10, R10, R5, RZ, 0x3c, !PT ;  /* 0x000000050a0a7212 */ /* 0x000fe400078e3cff */
[----:B---3--:R-:W-:-:S04]  /*38b0*/  SEL R2, RZ, 0x1, P0 ;  /* 0x00000001ff027807 */ /* 0x008fc80000000000 */
[----:B------:R-:W-:Y:S01]  /*38c0*/  LOP3.LUT R9, R9, R2, RZ, 0x3c, !PT ;  /* 0x0000000209097212 */ /* 0x000fe200078e3cff */
[----:B------:R-:W-:Y:S06]  /*38d0*/  @P3 BRA `(.L_x_64) ;  /* 0xfffffffc002c3947 */ /* 0x000fec000383ffff */
[----:B------:R-:W-:Y:S01]  /*38e0*/  ULEA UR4, UR5, UR6, 0x3 ;  /* 0x0000000605047291 */ /* 0x000fe2000f8e18ff */
[----:B------:R-:W-:-:S08]  /*38f0*/  SHF.L.U32 R3, R12, 0x1f, RZ ;  /* 0x0000001f0c037819 */ /* 0x000fd000000006ff */
[----:B------:R-:W2:Y:S02]  /*3900*/  SYNCS.PHASECHK.TRANS64 P0, [UR4+0x160], R3 ;  /* 0x00016003ff0075a7 */ /* 0x000ea40008001004 */
[----:B--2---:R-:W-:Y:S05]  /*3910*/  @P0 BRA `(.L_x_65) ;  /* 0x0000000000080947 */ /* 0x004fea0003800000 */
[----:B------:R-:W2:Y:S02]  /*3920*/  SYNCS.PHASECHK.TRANS64.TRYWAIT P0, [UR4+0x160], R3 ;  /* 0x00016003ff0075a7 */ /* 0x000ea40008001104 */
[----:B--2---:R-:W-:Y:S05]  /*3930*/  @!P0 BRA `(.L_x_66) ;  /* 0x0000007400948947 */ /* 0x004fea0003800000 */
.L_x_65:
[----:B------:R-:W-:-:S04]  /*3940*/  UIADD3 UR7, UPT, UPT, UR5, 0x1, URZ ;  /* 0x0000000105077890 */ /* 0x000fc8000fffe0ff */
[----:B------:R-:W-:-:S04]  /*3950*/  UISETP.NE.AND UP0, UPT, UR7, 0x2, UPT ;  /* 0x000000020700788c */ /* 0x000fc8000bf05270 */
[----:B------:R-:W-:Y:S02]  /*3960*/  USEL UR8, URZ, 0x1, UP0 ;  /* 0x00000001ff087887 */ /* 0x000fe40008000000 */
[----:B------:R-:W-:-:S04]  /*3970*/  USEL UR7, UR7, URZ, UP0 ;  /* 0x000000ff07077287 */ /* 0x000fc80008000000 */
[----:B------:R-:W-:Y:S01]  /*3980*/  ULEA UR7, UR7, UR6, 0x3 ;  /* 0x0000000607077291 */ /* 0x000fe2000f8e18ff */
[----:B--2---:R-:W-:-:S04]  /*3990*/  LOP3.LUT R3, R12, UR8, RZ, 0x3c, !PT ;  /* 0x000000080c037c12 */ /* 0x004fc8000f8e3cff */
[----:B------:R-:W-:-:S04]  /*39a0*/  SHF.L.U32 R0, R3, 0x1f, RZ ;  /* 0x0000001f03007819 */ /* 0x000fc800000006ff */
[----:B------:R-:W2:Y:S02]  /*39b0*/  SYNCS.PHASECHK.TRANS64 P0, [UR7+0x160], R0 ;  /* 0x00016000ff0075a7 */ /* 0x000ea40008001007 */
[----:B-12---:R-:W-:Y:S05]  /*39c0*/  @P0 EXIT ;  /* 0x000000000000094d */ /* 0x006fea0003800000 */
[----:B------:R-:W-:Y:S02]  /*39d0*/  SHF.L.U32 R3, R3, 0x1f, RZ ;  /* 0x0000001f03037819 */ /* 0x000fe400000006ff */
[----:B------:R-:W-:-:S07]  /*39e0*/  MOV R0, UR7 ;  /* 0x0000000700007c02 */ /* 0x000fce0008000f00 */
.L_x_67:
[----:B-1----:R1:W2:Y:S02]  /*39f0*/  SYNCS.PHASECHK.TRANS64.TRYWAIT P0, [R0+URZ+0x160], R3 ;  /* 0x00016003000075a7 */ /* 0x0022a400080011ff */
[----:B--2---:R-:W-:Y:S05]  /*3a00*/  @!P0 NANOSLEEP.SYNCS 0x989680 ;  /* 0x009896800000895d */ /* 0x004fea0003900000 */
[----:B------:R-:W2:Y:S02]  /*3a10*/  @!P0 SYNCS.PHASECHK.TRANS64 P0, [R0+URZ+0x160], R3 ;  /* 0x00016003000085a7 */ /* 0x000ea400080010ff */
[----:B--2---:R-:W-:Y:S05]  /*3a20*/  @P0 EXIT ;  /* 0x000000000000094d */ /* 0x004fea0003800000 */
[----:B------:R-:W-:Y:S05]  /*3a30*/  BRA `(.L_x_67) ;  /* 0xfffffffc00ec7947 */ /* 0x000fea000383ffff */
.L_x_60:
[----:B------:R-:W-:Y:S05]  /*3a40*/  BRA.U UP6, `(.L_x_68) ;  /* 0x0000001106a07547 */ /* 0x000fea000b800000 */
[----:B------:R-:W-:Y:S01]  /*3a50*/  UMOV UR4, 0x40 ;  /* 0x0000004000047882 */ /* 0x000fe20000000000 */
[----:B------:R-:W-:Y:S01]  /*3a60*/  NOP ;  /* 0x0000000000007918 */ /* 0x000fe20000000000 */
[----:B------:R-:W-:Y:S01]  /*3a70*/  ULEA UR5, UR58, UR4, 0x18 ;  /* 0x000000043a057291 */ /* 0x000fe2000f8ec0ff */
[----:B------:R-:W-:Y:S02]  /*3a80*/  UMOV UR6, 0x400 ;  /* 0x0000040000067882 */ /* 0x000fe40000000000 */
[----:B------:R-:W-:-:S06]  /*3a90*/  ULEA UR6, UR58, UR6, 0x18 ;  /* 0x000000063a067291 */ /* 0x000fcc000f8ec0ff */
[----:B------:R-:W2:Y:S02]  /*3aa0*/  LDS.U8 R0, [UR5+0x1c] ;  /* 0x00001c05ff007984 */ /* 0x000ea40008000000 */
[----:B--2---:R-:W-:-:S13]  /*3ab0*/  ISETP.NE.AND P0, PT, R0, RZ, PT ;  /* 0x000000ff0000720c */ /* 0x004fda0003f05270 */
[----:B------:R-:W-:Y:S05]  /*3ac0*/  @P0 BRA `(.L_x_69) ;  /* 0x0000000400080947 */ /* 0x000fea0003800000 */
[----:B------:R-:W-:Y:S02]  /*3ad0*/  UISETP.NE.U32.AND UP1, UPT, UR35, 0x1, UPT ;  /* 0x000000012300788c */ /* 0x000fe4000bf25070 */
[----:B------:R-:W-:-:S07]  /*3ae0*/  UIADD3 UR7, UPT, UPT, UR5, 0x8, URZ ;  /* 0x0000000805077890 */ /* 0x000fce000fffe0ff */
[----:B------:R-:W-:Y:S05]  /*3af0*/  BRA.U !UP1, `(.L_x_70) ;  /* 0x00000001099c7547 */ /* 0x000fea000b800000 */
[----:B------:R-:W-:Y:S01]  /*3b00*/  ELECT P0, URZ, PT ;  /* 0x0000000000ff782f */ /* 0x000fe20003800000 */
[----:B------:R-:W-:-:S12]  /*3b10*/  BSSY B0, `(.L_x_70) ;  /* 0x0000025000007945 */ /* 0x000fd80003800000 */
[----:B------:R-:W-:Y:S05]  /*3b20*/  @!P0 BRA `(.L_x_71) ;  /* 0x00000000008c8947 */ /* 0x000fea0003800000 */
[----:B------:R-:W-:-:S05]  /*3b30*/  UMOV UR4, 0x10 ;  /* 0x0000001000047882 */ /* 0x000fca0000000000 */
[----:B------:R-:W-:Y:S04]  /*3b40*/  DEPBAR.LE SB2, 0x36 ;  /* 0x0000ad800000791a */ /* 0x000fe80000000000 */
[----:B------:R-:W2:Y:S02]  /*3b50*/  UTCATOMSWS.2CTA.FIND_AND_SET.ALIGN UP0, UR4, UR4 ;  /* 0x00000004000475e3 */ /* 0x000ea40008200800 */
[----:B--2---:R-:W-:Y:S01]  /*3b60*/  MOV R11, UR4 ;  /* 0x00000004000b7c02 */ /* 0x004fe20008000f00 */
[----:B------:R-:W-:Y:S06]  /*3b70*/  BRA.U UP0, `(.L_x_72) ;  /* 0x0000000100187547 */ /* 0x000fec000b800000 */
.L_x_73:
[----:B------:R-:W-:Y:S05]  /*3b80*/  NANOSLEEP 0x64 ;  /* 0x000000640000795d */ /* 0x000fea0003800000 */
[----:B------:R-:W-:-:S05]  /*3b90*/  UMOV UR4, 0x10 ;  /* 0x0000001000047882 */ /* 0x000fca0000000000 */
[----:B------:R-:W-:Y:S04]  /*3ba0*/  DEPBAR.LE SB2, 0x36 ;  /* 0x0000ad800000791a */ /* 0x000fe80000000000 */
[----:B------:R-:W2:Y:S02]  /*3bb0*/  UTCATOMSWS.2CTA.FIND_AND_SET.ALIGN UP0, UR4, UR4 ;  /* 0x00000004000475e3 */ /* 0x000ea40008200800 */
[----:B--2---:R-:W-:Y:S01]  /*3bc0*/  MOV R11, UR4 ;  /* 0x00000004000b7c02 */ /* 0x004fe20008000f00 */
[----:B------:R-:W-:Y:S05]  /*3bd0*/  BRA.U !UP0, `(.L_x_73) ;  /* 0xfffffffd08e87547 */ /* 0x000fea000b83ffff */
.L_x_72:
[----:B------:R-:W2:Y:S01]  /*3be0*/  LDS R7, [UR5+0x10] ;  /* 0x00001005ff077984 */ /* 0x000ea20008000800 */
[----:B------:R-:W-:Y:S01]  /*3bf0*/  IMAD.U32 R5, RZ, RZ, UR6 ;  /* 0x00000006ff057e24 */ /* 0x000fe2000f8e00ff */
[----:B------:R-:W-:-:S03]  /*3c00*/  MOV R4, UR34 ;  /* 0x0000002200047c02 */ /* 0x000fc60008000f00 */
[----:B------:R-:W-:Y:S01]  /*3c10*/  VIADD R5, R5, 0x200 ;  /* 0x0000020005057836 */ /* 0x000fe20000000000 */
[----:B--2---:R-:W-:-:S04]  /*3c20*/  SHF.L.U32 R7, R7, 0x1f, RZ ;  /* 0x0000001f07077819 */ /* 0x004fc800000006ff */
[----:B------:R-:W2:Y:S02]  /*3c30*/  SYNCS.PHASECHK.TRANS64.TRYWAIT P0, [UR5+0x8], R7 ;  /* 0x00000807ff0075a7 */ /* 0x000ea40008001105 */
[----:B--2---:R-:W-:Y:S05]  /*3c40*/  @P0 BRA `(.L_x_74) ;  /* 0x0000000000080947 */ /* 0x004fea0003800000 */
[----:B------:R-:W2:Y:S02]  /*3c50*/  SYNCS.PHASECHK.TRANS64.TRYWAIT P0, [UR5+0x8], R7 ;  /* 0x00000807ff0075a7 */ /* 0x000ea40008001105 */
[----:B--2---:R-:W-:Y:S05]  /*3c60*/  @!P0 BRA `(.L_x_75) ;  /* 0x0000007000e08947 */ /* 0x004fea0003800000 */
.L_x_74:
[----:B--2---:R-:W-:Y:S01]  /*3c70*/  HFMA2 R0, -RZ, RZ, 0, 5.9604644775390625e-08 ;  /* 0x00000001ff007431 */ /* 0x004fe200000001ff */
[----:B------:R-:W-:Y:S01]  /*3c80*/  UPRMT UR4, UR34, 0x654, UR7 ;  /* 0x0000065422047896 */ /* 0x000fe20008000007 */
[----:B------:R-:W-:Y:S01]  /*3c90*/  IMAD.MOV.U32 R8, RZ, RZ, 0xffff ;  /* 0x0000ffffff087424 */ /* 0x000fe200078e00ff */
[----:B------:R-:W-:Y:S01]  /*3ca0*/  PRMT R4, R4, 0x654, R5 ;  /* 0x0000065404047816 */ /* 0x000fe20000000005 */
[----:B------:R-:W-:Y:S02]  /*3cb0*/  IMAD.MOV.U32 R6, RZ, RZ, 0x4 ;  /* 0x00000004ff067424 */ /* 0x000fe400078e00ff */
[----:B------:R-:W-:Y:S01]  /*3cc0*/  IMAD.SHL.U32 R9, R11, 0x20, RZ ;  /* 0x000000200b097824 */ /* 0x000fe200078e00ff */
[----:B------:R-:W-:Y:S02]  /*3cd0*/  MOV R5, UR4 ;  /* 0x0000000400057c02 */ /* 0x000fe40008000f00 */
[-C--:B------:R-:W-:Y:S01]  /*3ce0*/  SHF.L.U32 R8, R8, R11.reuse, RZ ;  /* 0x0000000b08087219 */ /* 0x080fe200000006ff */
[----:B------:R2:W-:Y:S01]  /*3cf0*/  SYNCS.ARRIVE.TRANS64.RED RZ, [UR4], R6 ;  /* 0x00000006ffff79a7 */ /* 0x0005e20008000404 */
[----:B------:R-:W-:Y:S01]  /*3d00*/  SHF.L.U32 R7, R0, R11, RZ ;  /* 0x0000000b00077219 */ /* 0x000fe200000006ff */
[----:B------:R2:W-:Y:S04]  /*3d10*/  STS [UR6+0x200], R9 ;  /* 0x00020009ff007988 */ /* 0x0005e80008000806 */
[----:B------:R2:W-:Y:S04]  /*3d20*/  STAS [R4.64], R11 ;  /* 0x0000000b04007dbd */ /* 0x0005e8000c0008ff */
[----:B------:R2:W-:Y:S04]  /*3d30*/  ATOMS.OR RZ, [UR5+0x14], R8 ;  /* 0x00001408ffff798c */ /* 0x0005e8000b000005 */
[----:B------:R2:W-:Y:S04]  /*3d40*/  ATOMS.OR RZ, [UR5+0x18], R7 ;  /* 0x00001807ffff798c */ /* 0x0005e8000b000005 */
[----:B------:R2:W-:Y:S02]  /*3d50*/  ATOMS.XOR RZ, [UR5+0x10], R0 ;  /* 0x00001000ffff798c */ /* 0x0005e4000b800005 */
.L_x_71:
[----:B-1----:R-:W-:Y:S05]  /*3d60*/  BSYNC B0 ;  /* 0x0000000000007941 */ /* 0x002fea0003800000 */
.L_x_70:
[----:B------:R-:W-:Y:S05]  /*3d70*/  BRA.U UP1, `(.L_x_76) ;  /* 0x00000001016c7547 */ /* 0x000fea000b800000 */
[----:B------:R-:W-:-:S03]  /*3d80*/  UMOV UR4, 0xffffffff ;  /* 0xffffffff00047882 */ /* 0x000fc60000000000 */
[----:B------:R-:W-:Y:S05]  /*3d90*/  BRA.DIV UR4, `(.L_x_77) ;  /* 0x0000007204ac7947 */ /* 0x000fea000b800000 */
[----:B------:R-:W-:-:S13]  /*3da0*/  ELECT P6, URZ, PT ;  /* 0x0000000000ff782f */ /* 0x000fda00038c0000 */
.L_x_197:
[----:B------:R-:W-:Y:S05]  /*3db0*/  @!P6 BRA `(.L_x_76) ;  /* 0x00000000005ce947 */ /* 0x000fea0003800000 */
[----:B--2---:R-:W2:Y:S02]  /*3dc0*/  LDS R5, [UR5+0x10] ;  /* 0x00001005ff057984 */ /* 0x004ea40008000800 */
[----:B--2---:R-:W-:-:S04]  /*3dd0*/  SHF.L.U32 R5, R5, 0x1f, RZ ;  /* 0x0000001f05057819 */ /* 0x004fc800000006ff */
[----:B------:R-:W2:Y:S02]  /*3de0*/  SYNCS.PHASECHK.TRANS64.TRYWAIT P0, [UR5+0x8], R5 ;  /* 0x00000805ff0075a7 */ /* 0x000ea40008001105 */
[----:B--2---:R-:W-:Y:S05]  /*3df0*/  @P0 BRA `(.L_x_78) ;  /* 0x0000000000080947 */ /* 0x004fea0003800000 */
[----:B------:R-:W2:Y:S02]  /*3e00*/  SYNCS.PHASECHK.TRANS64.TRYWAIT P0, [UR5+0x8], R5 ;  /* 0x00000805ff0075a7 */ /* 0x000ea40008001105 */
[----:B--2---:R-:W-:Y:S05]  /*3e10*/  @!P0 BRA `(.L_x_79) ;  /* 0x0000007000ac8947 */ /* 0x004fea0003800000 */
.L_x_78:
[----:B------:R-:W3:Y:S01]  /*3e20*/  LDS R7, [UR6+0x200] ;  /* 0x00020006ff077984 */ /* 0x000ee20008000800 */
[----:B--2---:R-:W-:Y:S02]  /*3e30*/  HFMA2 R0, -RZ, RZ, 0, 5.9604644775390625e-08 ;  /* 0x00000001ff007431 */ /* 0x004fe400000001ff */
[----:B------:R-:W-:Y:S01]  /*3e40*/  IMAD.MOV.U32 R4, RZ, RZ, 0xffff ;  /* 0x0000ffffff047424 */ /* 0x000fe200078e00ff */
[----:B------:R-:W-:Y:S01]  /*3e50*/  UPRMT UR4, UR34, 0x654, UR7 ;  /* 0x0000065422047896 */ /* 0x000fe20008000007 */
[----:B---3--:R-:W-:-:S03]  /*3e60*/  IMAD.SHL.U32 R5, R7, 0x20, RZ ;  /* 0x0000002007057824 */ /* 0x008fc600078e00ff */
[-C--:B------:R-:W-:Y:S02]  /*3e70*/  SHF.L.U32 R4, R4, R7.reuse, RZ ;  /* 0x0000000704047219 */ /* 0x080fe400000006ff */
[----:B------:R-:W-:Y:S01]  /*3e80*/  SHF.L.U32 R7, R0, R7, RZ ;  /* 0x0000000700077219 */ /* 0x000fe200000006ff */
[----:B------:R3:W-:Y:S04]  /*3e90*/  STS [UR6+0x200], R5 ;  /* 0x00020005ff007988 */ /* 0x0007e80008000806 */
[----:B------:R3:W-:Y:S04]  /*3ea0*/  ATOMS.OR RZ, [UR5+0x14], R4 ;  /* 0x00001404ffff798c */ /* 0x0007e8000b000005 */
[----:B------:R3:W-:Y:S01]  /*3eb0*/  ATOMS.OR RZ, [UR5+0x18], R7 ;  /* 0x00001807ffff798c */ /* 0x0007e2000b000005 */
[----:B------:R-:W-:Y:S03]  /*3ec0*/  SYNCS.ARRIVE.TRANS64.RED.A1T0 RZ, [UR4], RZ ;  /* 0x000000ffffff79a7 */ /* 0x000fe60008100404 */
[----:B------:R3:W-:Y:S01]  /*3ed0*/  ATOMS.XOR RZ, [UR5+0x10], R0 ;  /* 0x00001000ffff798c */ /* 0x0007e2000b800005 */
[----:B------:R-:W-:Y:S05]  /*3ee0*/  BRA `(.L_x_76) ;  /* 0x0000000000107947 */ /* 0x000fea0003800000 */
.L_x_69:
[----:B------:R-:W-:Y:S02]  /*3ef0*/  MOV R0, 0xffffffff ;  /* 0xffffffff00007802 */ /* 0x000fe40000000f00 */
[----:B------:R-:W-:-:S03]  /*3f00*/  MOV R4, 0x3f30 ;  /* 0x00003f3000047802 */ /* 0x000fc60000000f00 */
[----:B------:R2:W-:Y:S04]  /*3f10*/  STS [UR6+0x200], R0 ;  /* 0x00020000ff007988 */ /* 0x0005e80008000806 */
[----:B-12--5:R-:W-:Y:S05]  /*3f20*/  CALL.REL.NOINC `($__internal_1_$__cuda_sm10x_tcgen05_guardrail_trap_phase_invalid_during_alloc) ;  /* 0x00000078007c7944 */ /* 0x026fea0003c00000 */
.L_x_76:
[----:B------:R-:W-:Y:S05]  /*3f30*/  WARPSYNC.ALL ;  /* 0x0000000000007948 */ /* 0x000fea0003800000 */
[----:B------:R-:W4:Y:S01]  /*3f40*/  S2UR UR4, SR_CgaCtaId ;  /* 0x00000000000479c3 */ /* 0x000f220000008800 */
[----:B------:R-:W-:Y:S01]  /*3f50*/  UMOV UR17, 0x400 ;  /* 0x0000040000117882 */ /* 0x000fe20000000000 */
[----:B------:R-:W-:-:S06]  /*3f60*/  NOP ;  /* 0x0000000000007918 */ /* 0x000fcc0000000000 */
[----:B------:R-:W-:Y:S06]  /*3f70*/  BAR.ARV 0x6, 0xa0 ;  /* 0x0182800000007b1d */ /* 0x000fec0000002000 */
[----:B------:R-:W1:Y:S01]  /*3f80*/  LDCU UR6, c[0x0][0x38c] ;  /* 0x00007180ff0677ac */ /* 0x000e620008000800 */
[----:B------:R-:W-:Y:S01]  /*3f90*/  LOP3.LUT R3, R3, 0xffff, RZ, 0xc0, !PT ;  /* 0x0000ffff03037812 */ /* 0x000fe200078ec0ff */
[----:B--2---:R-:W-:Y:S01]  /*3fa0*/  IMAD.MOV.U32 R9, RZ, RZ, 0x1 ;  /* 0x00000001ff097424 */ /* 0x004fe200078e00ff */
[----:B------:R-:W-:Y:S01]  /*3fb0*/  LOP3.LUT R2, R2, 0xffff, RZ, 0xc0, !PT ;  /* 0x0000ffff02027812 */ /* 0x000fe200078ec0ff */
[----:B------:R-:W-:Y:S01]  /*3fc0*/  IMAD.MOV.U32 R8, RZ, RZ, RZ ;  /* 0x000000ffff087224 */ /* 0x000fe200078e00ff */
[----:B------:R-:W-:Y:S01]  /*3fd0*/  R2UR UR20, R3 ;  /* 0x00000000031472ca */ /* 0x000fe200000e0000 */
[----:B------:R-:W-:Y:S01]  /*3fe0*/  UMOV UR24, URZ ;  /* 0x000000ff00187c82 */ /* 0x000fe20008000000 */
[----:B------:R-:W-:-:S02]  /*3ff0*/  R2UR UR30, R2 ;  /* 0x00000000021e72ca */ /* 0x000fc400000e0000 */
[----:B------:R-:W-:Y:S01]  /*4000*/  CS2R R2, SRZ ;  /* 0x0000000000027805 */ /* 0x000fe2000001ff00 */
[----:B------:R-:W-:Y:S01]  /*4010*/  UMOV UR15, URZ ;  /* 0x000000ff000f7c82 */ /* 0x000fe20008000000 */
[----:B----4-:R-:W-:Y:S01]  /*4020*/  ULEA UR17, UR4, UR17, 0x18 ;  /* 0x0000001104117291 */ /* 0x010fe2000f8ec0ff */
[----:B------:R-:W-:Y:S01]  /*4030*/  UMOV UR14, URZ ;  /* 0x000000ff000e7c82 */ /* 0x000fe20008000000 */
[----:B------:R-:W-:Y:S02]  /*4040*/  UISETP.NE.AND UP3, UPT, UR35, URZ, UPT ;  /* 0x000000ff2300728c */ /* 0x000fe4000bf65270 */
[----:B------:R-:W-:Y:S02]  /*4050*/  UIADD3 UR5, UPT, UPT, UR17, 0x6400, URZ ;  /* 0x0000640011057890 */ /* 0x000fe4000fffe0ff */
[----:B------:R-:W-:-:S03]  /*4060*/  UIADD3 UR4, UPT, UPT, UR17, 0x16400, URZ ;  /* 0x0001640011047890 */ /* 0x000fc6000fffe0ff */
[----:B---3--:R-:W2:Y:S01]  /*4070*/  LDS R0, [UR17+0x200] ;  /* 0x00020011ff007984 */ /* 0x008ea20008000800 */
[----:B-1----:R-:W-:Y:S02]  /*4080*/  UIADD3 UR6, UPT, UPT, UR6, 0x3f, URZ ;  /* 0x0000003f06067890 */ /* 0x002fe4000fffe0ff */
[----:B------:R-:W-:Y:S02]  /*4090*/  USHF.R.U32.HI UR5, URZ, 0x4, UR5 ;  /* 0x00000004ff057899 */ /* 0x000fe40008011605 */
[----:B------:R-:W-:Y:S02]  /*40a0*/  USHF.R.S32.HI UR25, URZ, 0x1f, UR6 ;  /* 0x0000001fff197899 */ /* 0x000fe40008011406 */
[----:B------:R-:W-:Y:S02]  /*40b0*/  USHF.R.U32.HI UR4, URZ, 0x4, UR4 ;  /* 0x00000004ff047899 */ /* 0x000fe40008011604 */
[----:B------:R-:W-:Y:S02]  /*40c0*/  ULEA.HI UR25, UR25, UR6, URZ, 0x6 ;  /* 0x0000000619197291 */ /* 0x000fe4000f8f30ff */
[----:B------:R-:W-:-:S02]  /*40d0*/  ULOP3.LUT UR5, UR5, 0x3fff, URZ, 0xc0, !UPT ;  /* 0x00003fff05057892 */ /* 0x000fc4000f8ec0ff */
[----:B------:R-:W-:Y:S02]  /*40e0*/  USHF.R.S32.HI UR25, URZ, 0x6, UR25 ;  /* 0x00000006ff197899 */ /* 0x000fe40008011419 */
[----:B------:R-:W-:Y:S02]  /*40f0*/  ULOP3.LUT UR22, UR4, 0x3fff, URZ, 0xc0, !UPT ;  /* 0x00003fff04167892 */ /* 0x000fe4000f8ec0ff */
[----:B------:R-:W-:Y:S02]  /*4100*/  UISETP.LT.AND UP0, UPT, UR25, 0x1, UPT ;  /* 0x000000011900788c */ /* 0x000fe4000bf01270 */
[----:B------:R-:W-:Y:S02]  /*4110*/  ULOP3.LUT UR21, UR5, 0x10000, URZ, 0xfc, !UPT ;  /* 0x0001000005157892 */ /* 0x000fe4000f8efcff */
[----:B------:R-:W-:Y:S02]  /*4120*/  ULOP3.LUT UR22, UR22, 0x10000, URZ, 0xfc, !UPT ;  /* 0x0001000016167892 */ /* 0x000fe4000f8efcff */
[----:B------:R-:W-:Y:S01]  /*4130*/  USEL UR31, UR25, 0x1, !UP0 ;  /* 0x00000001191f7887 */ /* 0x000fe2000c000000 */
[----:B------:R-:W-:Y:S01]  /*4140*/  UMOV UR28, 0x0 ;  /* 0x00000000001c7882 */ /* 0x000fe20000000000 */
[----:B------:R-:W-:Y:S01]  /*4150*/  UMOV UR29, 0x8400010 ;  /* 0x08400010001d7882 */ /* 0x000fe20000000000 */
[----:B------:R-:W-:Y:S01]  /*4160*/  UMOV UR26, 0x0 ;  /* 0x00000000001a7882 */ /* 0x000fe20000000000 */
[----:B------:R-:W-:Y:S01]  /*4170*/  UMOV UR27, 0x8400010 ;  /* 0x08400010001b7882 */ /* 0x000fe20000000000 */
[----:B--2---:R-:W-:-:S15]  /*4180*/  R2UR UR32, R0 ;  /* 0x00000000002072ca */ /* 0x004fde00000e0000 */
.L_x_87:
[C---:B------:R-:W-:Y:S02]  /*4190*/  LEA R0, R8.reuse, UR17, 0x3 ;  /* 0x0000001108007c11 */ /* 0x040fe4000f8e18ff */
[----:B------:R-:W-:Y:S02]  /*41a0*/  SHF.L.U32 R5, R3, 0x1f, RZ ;  /* 0x0000001f03057819 */ /* 0x000fe400000006ff */
[----:B------:R-:W-:Y:S02]  /*41b0*/  LEA R4, R8, UR17, 0x4 ;  /* 0x0000001108047c11 */ /* 0x000fe4000f8e20ff */
[----:B------:R-:W1:Y:S02]  /*41c0*/  SYNCS.PHASECHK.TRANS64.TRYWAIT P0, [R0+URZ+0x150], R5 ;  /* 0x00015005000075a7 */ /* 0x000e6400080011ff */
[----:B-1-3--:R-:W-:Y:S05]  /*41d0*/  @!P0 BRA `(.L_x_80) ;  /* 0x0000006c00d48947 */ /* 0x00afea0003800000 */
.L_x_198:
[----:B-1----:R-:W1:Y:S01]  /*41e0*/  LDS.128 R4, [R4+0x1e0] ;  /* 0x0001e00004047984 */ /* 0x002e620000000c00 */
[----:B------:R-:W-:Y:S02]  /*41f0*/  VIADD R0, R0, 0x160 ;  /* 0x0000016000007836 */ /* 0x000fe40000000000 */
[----:B------:R-:W-:Y:S01]  /*4200*/  VIADD R8, R8, 0x1 ;  /* 0x0000000108087836 */ /* 0x000fe20000000000 */
[----:B------:R-:W-:Y:S01]  /*4210*/  @!PT LDS RZ, [RZ] ;  /* 0x00000000fffff984 */ /* 0x000fe20000000800 */
[----:B------:R-:W-:Y:S01]  /*4220*/  @!PT LDS RZ, [RZ] ;  /* 0x00000000fffff984 */ /* 0x000fe20000000800 */
[----:B------:R-:W-:Y:S01]  /*4230*/  @!PT LDS RZ, [RZ] ;  /* 0x00000000fffff984 */ /* 0x000fe20000000800 */
[----:B------:R-:W-:Y:S01]  /*4240*/  @!PT LDS RZ, [RZ] ;  /* 0x00000000fffff984 */ /* 0x000fe20000000800 */
[----:B------:R2:W-:Y:S06]  /*4250*/  MEMBAR.ALL.CTA ;  /* 0x0000000000007992 */ /* 0x0005ec0000008000 */
[----:B--2---:R-:W2:Y:S01]  /*4260*/  FENCE.VIEW.ASYNC.S ;  /* 0x00000000000073c6 */ /* 0x004ea20000000000 */
[----:B------:R-:W-:-:S04]  /*4270*/  PRMT R0, RZ, 0x654, R0 ;  /* 0x00000654ff007816 */ /* 0x000fc80000000000 */
[----:B--2---:R2:W-:Y:S01]  /*4280*/  SYNCS.ARRIVE.TRANS64.RED.A1T0 RZ, [R0+URZ], RZ ;  /* 0x000000ff00ff79a7 */ /* 0x0045e200081004ff */
[----:B-1----:R-:W-:Y:S01]  /*4290*/  LOP3.LUT P1, RZ, R6, 0x1, RZ, 0xc0, !PT ;  /* 0x0000000106ff7812 */ /* 0x002fe2000782c0ff */
[----:B--2---:R-:W-:-:S12]  /*42a0*/  BRA.U UP3, `(.L_x_81) ;  /* 0x0000000103e07547 */ /* 0x004fd8000b800000 */
[----:B------:R-:W1:Y:S01]  /*42b0*/  LDCU UR4, c[0x0][0x38c] ;  /* 0x00007180ff0477ac */ /* 0x000e620008000800 */
[----:B------:R-:W-:Y:S02]  /*42c0*/  PLOP3.LUT P2, PT, PT, PT, PT, 0x80, 0x8 ;  /* 0x000000000008781c */ /* 0x000fe40003f4f070 */
[----:B------:R-:W-:Y:S01]  /*42d0*/  SHF.L.U32 R5, R9, 0x1f, RZ ;  /* 0x0000001f09057819 */ /* 0x000fe200000006ff */
[----:B------:R-:W-:Y:S02]  /*42e0*/  ULEA UR23, UR24, UR17, 0x3 ;  /* 0x0000001118177291 */ /* 0x000fe4000f8e18ff */
[----:B------:R-:W-:Y:S02]  /*42f0*/  ULEA UR18, UR24, UR32, 0x7 ;  /* 0x0000002018127291 */ /* 0x000fe4000f8e38ff */
[----:B-1----:R-:W-:-:S06]  /*4300*/  UISETP.GE.AND UP0, UPT, UR4, 0x1, UPT ;  /* 0x000000010400788c */ /* 0x002fcc000bf06270 */
[----:B------:R-:W-:-:S05]  /*4310*/  PLOP3.LUT P0, PT, PT, PT, UP0, 0x80, 0x8 ;  /* 0x000000000008781c */ /* 0x000fca0003f0f008 */
[----:B------:R-:W-:-:S08]  /*4320*/  @UP0 ULEA UR4, UR15, UR17, 0x3 ;  /* 0x000000110f040291 */ /* 0x000fd0000f8e18ff */
[----:B------:R-:W-:-:S04]  /*4330*/  @P0 SHF.L.U32 R0, R2, 0x1f, RZ ;  /* 0x0000001f02000819 */ /* 0x000fc800000006ff */
[----:B------:R1:W2:Y:S01]  /*4340*/  @P0 SYNCS.PHASECHK.TRANS64.TRYWAIT P2, [UR4], R0 ;  /* 0x00000000ff0005a7 */ /* 0x0002a20008041104 */
[----:B------:R-:W3:Y:S02]  /*4350*/  SYNCS.PHASECHK.TRANS64.TRYWAIT P0, [UR23+0x190], R5 ;  /* 0x00019005ff0075a7 */ /* 0x000ee40008001117 */
[----:B-123--:R-:W-:Y:S05]  /*4360*/  @!P0 BRA `(.L_x_82) ;  /* 0x0000006c00848947 */ /* 0x00efea0003800000 */
.L_x_200:
[----:B------:R-:W-:Y:S01]  /*4370*/  UMOV UR19, UR14 ;  /* 0x0000000e00137c82 */ /* 0x000fe20008000000 */
[----:B------:R-:W-:Y:S05]  /*4380*/  BRA.U !UP0, `(.L_x_83) ;  /* 0x0000000108987547 */ /* 0x000fea000b800000 */
[----:B------:R-:W-:Y:S02]  /*4390*/  UIADD3 UR19, UPT, UPT, UR31, UR14, URZ ;  /* 0x0000000e1f137290 */ /* 0x000fe4000fffe0ff */
[----:B------:R-:W-:Y:S01]  /*43a0*/  UPLOP3.LUT UP2, UPT, UPT, UPT, UPT, 0x40, 0x4 ;  /* 0x000000000004789c */ /* 0x000fe20003f4e870 */
[----:B------:R-:W-:Y:S01]  /*43b0*/  UMOV UR16, UR25 ;  /* 0x0000001900107c82 */ /* 0x000fe20008000000 */
[----:B------:R-:W-:-:S09]  /*43c0*/  UMOV UR6, UR15 ;  /* 0x0000000f00067c82 */ /* 0x000fd20008000000 */
.L_x_86:
[----:B--2---:R-:W-:Y:S01]  /*43d0*/  ULEA UR5, UR6, UR17, 0x3 ;  /* 0x0000001106057291 */ /* 0x004fe2000f8e18ff */
[----:B---3--:R-:W-:Y:S11]  /*43e0*/  @P2 BRA `(.L_x_84) ;  /* 0x00000000000c2947 */ /* 0x008ff60003800000 */
[----:B-1----:R-:W-:Y:S04]  /*43f0*/  SHF.L.U32 R5, R2, 0x1f, RZ ;  /* 0x0000001f02057819 */ /* 0x002fe800000006ff */
[----:B------:R-:W1:Y:S02]  /*4400*/  SYNCS.PHASECHK.TRANS64.TRYWAIT P0, [UR5], R5 ;  /* 0x00000005ff0075a7 */ /* 0x000e640008001105 */
[----:B-1----:R-:W-:Y:S05]  /*4410*/  @!P0 BRA `(.L_x_85) ;  /* 0x0000006c00708947 */ /* 0x002fea0003800000 */
.L_x_84:
[----:B------:R-:W-:Y:S01]  /*4420*/  UISETP.NE.AND UP0, UPT, UR16, 0x1, UPT ;  /* 0x000000011000788c */ /* 0x000fe2000bf05270 */
[----:B------:R-:W-:Y:S01]  /*4430*/  PLOP3.LUT P2, PT, PT, PT, PT, 0x80, 0x8 ;  /* 0x000000000008781c */ /* 0x000fe20003f4f070 */
[----:B------:R-:W-:Y:S02]  /*4440*/  UIADD3 UR4, UPT, UPT, UR6, 0x1, URZ ;  /* 0x0000000106047890 */ /* 0x000fe4000fffe0ff */
[----:B------:R-:W-:Y:S02]  /*4450*/  ULEA UR12, UR6, UR22, 0x9 ;  /* 0x00000016060c7291 */ /* 0x000fe4000f8e48ff */
[----:B------:R-:W-:Y:S01]  /*4460*/  UISETP.NE.AND UP1, UPT, UR4, 0x10, UPT ;  /* 0x000000100400788c */ /* 0x000fe2000bf25270 */
[----:B------:R-:W-:Y:S01]  /*4470*/  PLOP3.LUT P0, PT, PT, PT, UP0, 0x80, 0x8 ;  /* 0x000000000008781c */ /* 0x000fe20003f0f008 */
[----:B------:R-:W-:Y:S02]  /*4480*/  UIADD3 UR10, UPT, UPT, UR12, 0x2, URZ ;  /* 0x000000020c0a7890 */ /* 0x000fe4000fffe0ff */
[----:B------:R-:W-:Y:S02]  /*4490*/  USEL UR7, URZ, 0x1, UP1 ;  /* 0x00000001ff077887 */ /* 0x000fe40008800000 */
[----:B------:R-:W-:Y:S02]  /*44a0*/  USEL UR15, UR4, URZ, UP1 ;  /* 0x000000ff040f7287 */ /* 0x000fe40008800000 */
[----:B------:R-:W-:Y:S02]  /*44b0*/  UIADD3 UR14, UPT, UPT, UR14, 0x1, URZ ;  /* 0x000000010e0e7890 */ /* 0x000fe4000fffe0ff */
[----:B------:R-:W-:Y:S01]  /*44c0*/  @UP0 ULEA UR4, UR15, UR17, 0x3 ;  /* 0x000000110f040291 */ /* 0x000fe2000f8e18ff */
[----:B------:R-:W-:Y:S01]  /*44d0*/  LOP3.LUT R2, R2, UR7, RZ, 0x3c, !PT ;  /* 0x0000000702027c12 */ /* 0x000fe2000f8e3cff */
[----:B------:R-:W-:Y:S01]  /*44e0*/  UIADD3 UR7, UPT, UPT, UR5, 0x80, URZ ;  /* 0x0000008005077890 */ /* 0x000fe2000fffe0ff */
[----:B------:R-:W-:Y:S02]  /*44f0*/  UMOV UR13, 0x80004020 ;  /* 0x80004020000d7882 */ /* 0x000fe40000000000 */
[----:B-1----:R-:W-:Y:S01]  /*4500*/  @P0 SHF.L.U32 R0, R2, 0x1f, RZ ;  /* 0x0000001f02000819 */ /* 0x002fe200000006ff */
[----:B------:R-:W-:Y:S01]  /*4510*/  UMOV UR5, 0x80004020 ;  /* 0x8000402000057882 */ /* 0x000fe20000000000 */
[----:B------:R-:W-:Y:S01]  /*4520*/  UMOV UR11, 0x80004020 ;  /* 0x80004020000b7882 */ /* 0x000fe20000000000 */
[----:B------:R-:W-:Y:S01]  /*4530*/  UMOV UR9, 0x80004020 ;  /* 0x8000402000097882 */ /* 0x000fe20000000000 */
[----:B------:R2:W3:Y:S01]  /*4540*/  @P0 SYNCS.PHASECHK.TRANS64.TRYWAIT P2, [UR4], R0 ;  /* 0x00000000ff0005a7 */ /* 0x0004e20008041104 */
[----:B------:R-:W-:Y:S02]  /*4550*/  ULEA UR4, UR6, UR21, 0x8 ;  /* 0x0000001506047291 */ /* 0x000fe4000f8e40ff */
[----:B------:R-:W-:Y:S02]  /*4560*/  UISETP.NE.AND UP0, UPT, UR14, UR19, UPT ;  /* 0x000000130e00728c */ /* 0x000fe4000bf05270 */
[----:B------:R-:W-:Y:S02]  /*4570*/  UIADD3 UR8, UPT, UPT, UR4, 0x2, URZ ;  /* 0x0000000204087890 */ /* 0x000fe4000fffe0ff */
[----:B------:R-:W-:Y:S01]  /*4580*/  UIADD3 UR16, UPT, UPT, UR16, -0x1, URZ ;  /* 0xffffffff10107890 */ /* 0x000fe2000fffe0ff */
[----:B------:R-:W-:Y:S02]  /*4590*/  UMOV UR6, UR15 ;  /* 0x0000000f00067c82 */ /* 0x000fe40008000000 */
[----:B------:R2:W-:Y:S01]  /*45a0*/  UTCQMMA.2CTA gdesc[UR4], gdesc[UR12], tmem[UR18], tmem[UR28], idesc[UR29], UP2 ;  /* 0x00ff1c0c040075ea */ /* 0x0005e20009200312 */
[----:B------:R-:W-:Y:S03]  /*45b0*/  UPLOP3.LUT UP2, UPT, UPT, UPT, UPT, 0x80, 0x8 ;  /* 0x000000000008789c */ /* 0x000fe60003f4f070 */
[----:B------:R2:W-:Y:S01]  /*45c0*/  UTCQMMA.2CTA gdesc[UR8], gdesc[UR10], tmem[UR18], tmem[UR26], idesc[UR27], UPT ;  /* 0x00ff1a0a080075ea */ /* 0x0005e2000ba00312 */
[----:B------:R2:W-:Y:S01]  /*45d0*/  UTCBAR.2CTA.MULTICAST [UR7], URZ, UR20 ;  /* 0x000000ff070073e9 */ /* 0x0005e20008200814 */
[----:B------:R-:W-:Y:S06]  /*45e0*/  BRA.U UP0, `(.L_x_86) ;  /* 0xfffffffd00787547 */ /* 0x000fec000b83ffff */
.L_x_83:
[----:B--2---:R-:W-:Y:S01]  /*45f0*/  UIADD3 UR4, UPT, UPT, UR23, 0x170, URZ ;  /* 0x0000017017047890 */ /* 0x004fe2000fffe0ff */
[----:B------:R-:W-:-:S08]  /*4600*/  UMOV UR14, UR19 ;  /* 0x00000013000e7c82 */ /* 0x000fd00008000000 */
[----:B------:R2:W-:Y:S01]  /*4610*/  UTCBAR.2CTA.MULTICAST [UR4], URZ, UR30 ;  /* 0x000000ff040073e9 */ /* 0x0005e2000820081e */
[----:B------:R-:W-:Y:S02]  /*4620*/  NOP ;  /* 0x0000000000007918 */ /* 0x000fe40000000000 */
.L_x_81:
[----:B--2---:R-:W-:Y:S01]  /*4630*/  UIADD3 UR4, UPT, UPT, UR24, 0x1, URZ ;  /* 0x0000000118047890 */ /* 0x004fe2000fffe0ff */
[----:B------:R-:W-:-:S03]  /*4640*/  ISETP.NE.AND P0, PT, R8, 0x2, PT ;  /* 0x000000020800780c */ /* 0x000fc60003f05270 */
[----:B------:R-:W-:Y:S01]  /*4650*/  UISETP.NE.AND UP0, UPT, UR4, 0x4, UPT ;  /* 0x000000040400788c */ /* 0x000fe2000bf05270 */
[----:B-1----:R-:W-:Y:S02]  /*4660*/  SEL R0, RZ, 0x1, P0 ;  /* 0x00000001ff007807 */ /* 0x002fe40000000000 */
[----:B------:R-:W-:Y:S01]  /*4670*/  SEL R8, R8, RZ, P0 ;  /* 0x000000ff08087207 */ /* 0x000fe20000000000 */
[----:B------:R-:W-:Y:S01]  /*4680*/  USEL UR5, URZ, 0x1, UP0 ;  /* 0x00000001ff057887 */ /* 0x000fe20008000000 */
[----:B------:R-:W-:Y:S01]  /*4690*/  LOP3.LUT R3, R3, R0, RZ, 0x3c, !PT ;  /* 0x0000000003037212 */ /* 0x000fe200078e3cff */
[----:B------:R-:W-:-:S04]  /*46a0*/  USEL UR24, UR4, URZ, UP0 ;  /* 0x000000ff04187287 */ /* 0x000fc80008000000 */
[----:B------:R-:W-:Y:S01]  /*46b0*/  LOP3.LUT R9, R9, UR5, RZ, 0x3c, !PT ;  /* 0x0000000509097c12 */ /* 0x000fe2000f8e3cff */
[----:B------:R-:W-:Y:S07]  /*46c0*/  @P1 BRA `(.L_x_87) ;  /* 0xfffffff800b01947 */ /* 0x000fee000383ffff */
[----:B------:R-:W1:Y:S01]  /*46d0*/  S2UR UR8, SR_CgaCtaId ;  /* 0x00000000000879c3 */ /* 0x000e620000008800 */
[----:B------:R-:W-:Y:S01]  /*46e0*/  ELECT P0, URZ, PT ;  /* 0x0000000000ff782f */ /* 0x000fe20003800000 */
[----:B------:R-:W-:Y:S01]  /*46f0*/  HFMA2 R0, -RZ, RZ, 0, 5.9604644775390625e-08 ;  /* 0x00000001ff007431 */ /* 0x000fe200000001ff */
[----:B------:R-:W-:-:S05]  /*4700*/  UMOV UR4, 0x40 ;  /* 0x0000004000047882 */ /* 0x000fca0000000000 */
[----:B------:R-:W-:Y:S01]  /*4710*/  UVIRTCOUNT.DEALLOC.SMPOOL 0x80 ;  /* 0x000000800000784c */ /* 0x000fe20000000000 */
[----:B------:R-:W-:Y:S02]  /*4720*/  UISETP.NE.AND UP1, UPT, UR35, URZ, UPT ;  /* 0x000000ff2300728c */ /* 0x000fe4000bf25270 */
[----:B-1----:R-:W-:-:S09]  /*4730*/  ULEA UR8, UR8, UR4, 0x18 ;  /* 0x0000000408087291 */ /* 0x002fd2000f8ec0ff */
[----:B------:R1:W-:Y:S01]  /*4740*/  @P0 STS.U8 [UR8+0x1c], R0 ;  /* 0x00001c00ff000988 */ /* 0x0003e20008000008 */
[----:B------:R-:W-:Y:S05]  /*4750*/  BRA.U UP1, `(.L_x_88) ;  /* 0x0000000101a07547 */ /* 0x000fea000b800000 */
[----:B------:R-:W-:Y:S01]  /*4760*/  UIADD3 UR7, UPT, UPT, UR17, 0x190, URZ ;  /* 0x0000019011077890 */ /* 0x000fe2000fffe0ff */
[----:B------:R-:W-:-:S03]  /*4770*/  SHF.L.U32 R3, R9, 0x1f, RZ ;  /* 0x0000001f09037819 */ /* 0x000fc600000006ff */
[----:B------:R-:W-:-:S09]  /*4780*/  ULEA UR4, UR24, UR7, 0x3 ;  /* 0x0000000718047291 */ /* 0x000fd2000f8e18ff */
[----:B------:R-:W2:Y:S02]  /*4790*/  SYNCS.PHASECHK.TRANS64.TRYWAIT P0, [UR4], R3 ;  /* 0x00000003ff0075a7 */ /* 0x000ea40008001104 */
[----:B--2---:R-:W-:Y:S05]  /*47a0*/  @!P0 BRA `(.L_x_89) ;  /* 0x0000006800a48947 */ /* 0x004fea0003800000 */
.L_x_203:
        /* <DEDUP_REMOVED lines=9> */
.L_x_205:
        /* <DEDUP_REMOVED lines=9> */
.L_x_207:
[----:B------:R-:W-:-:S04]  /*48d0*/  UIADD3 UR4, UPT, UPT, UR4, 0x1, URZ ;  /* 0x0000000104047890 */ /* 0x000fc8000fffe0ff */
[----:B------:R-:W-:-:S04]  /*48e0*/  UISETP.NE.AND UP0, UPT, UR4, 0x4, UPT ;  /* 0x000000040400788c */ /* 0x000fc8000bf05270 */
[----:B------:R-:W-:Y:S02]  /*48f0*/  USEL UR5, URZ, 0x1, UP0 ;  /* 0x00000001ff057887 */ /* 0x000fe40008000000 */
[----:B------:R-:W-:-:S04]  /*4900*/  USEL UR4, UR4, URZ, UP0 ;  /* 0x000000ff04047287 */ /* 0x000fc80008000000 */
[----:B------:R-:W-:Y:S01]  /*4910*/  ULEA UR4, UR4, UR7, 0x3 ;  /* 0x0000000704047291 */ /* 0x000fe2000f8e18ff */
[----:B-1----:R-:W-:-:S04]  /*4920*/  LOP3.LUT R3, R2, UR5, RZ, 0x3c, !PT ;  /* 0x0000000502037c12 */ /* 0x002fc8000f8e3cff */
[----:B------:R-:W-:Y:S01]  /*4930*/  SHF.L.U32 R3, R3, 0x1f, RZ ;  /* 0x0000001f03037819 */ /* 0x000fe200000006ff */
[----:B------:R-:W-:-:S04]  /*4940*/  IMAD.U32 R0, RZ, RZ, UR4 ;  /* 0x00000004ff007e24 */ /* 0x000fc8000f8e00ff */
[----:B------:R1:W2:Y:S03]  /*4950*/  SYNCS.PHASECHK.TRANS64.TRYWAIT P0, [R0+URZ], R3 ;  /* 0x00000003000075a7 */ /* 0x0002a600080011ff */
[----:B--2---:R-:W-:Y:S05]  /*4960*/  @!P0 NANOSLEEP.SYNCS 0x989680 ;  /* 0x009896800000895d */ /* 0x004fea0003900000 */
[----:B------:R-:W2:Y:S02]  /*4970*/  @!P0 SYNCS.PHASECHK.TRANS64 P0, [R0+URZ], R3 ;  /* 0x00000003000085a7 */ /* 0x000ea400080010ff */
[----:B--2---:R-:W-:Y:S05]  /*4980*/  @P0 BRA `(.L_x_92) ;  /* 0x0000000000200947 */ /* 0x004fea0003800000 */
.L_x_93:
[----:B--2---:R2:W4:Y:S02]  /*4990*/  SYNCS.PHASECHK.TRANS64.TRYWAIT P0, [R0+URZ], R3 ;  /* 0x00000003000075a7 */ /* 0x00452400080011ff */
[----:B----4-:R-:W-:Y:S05]  /*49a0*/  @!P0 NANOSLEEP.SYNCS 0x989680 ;  /* 0x009896800000895d */ /* 0x010fea0003900000 */
[----:B------:R-:W4:Y:S02]  /*49b0*/  @!P0 SYNCS.PHASECHK.TRANS64 P0, [R0+URZ], R3 ;  /* 0x00000003000085a7 */ /* 0x000f2400080010ff */
[----:B----4-:R-:W-:Y:S05]  /*49c0*/  @!P0 BRA `(.L_x_93) ;  /* 0xfffffffc00f08947 */ /* 0x010fea000383ffff */
[----:B------:R-:W-:Y:S05]  /*49d0*/  BRA `(.L_x_92) ;  /* 0x00000000000c7947 */ /* 0x000fea0003800000 */
.L_x_88:
[----:B------:R-:W-:-:S04]  /*49e0*/  UIADD3 UR4, UPT, UPT, UR17, 0x1d0, URZ ;  /* 0x000001d011047890 */ /* 0x000fc8000fffe0ff */
[----:B------:R-:W-:-:S09]  /*49f0*/  UPRMT UR4, UR34, 0x654, UR4 ;  /* 0x0000065422047896 */ /* 0x000fd20008000004 */
[----:B------:R-:W-:Y:S03]  /*4a00*/  SYNCS.ARRIVE.TRANS64.RED.A1T0 RZ, [UR4], RZ ;  /* 0x000000ffffff79a7 */ /* 0x000fe60008100404 */
.L_x_92:
[----:B-12---:R-:W-:Y:S01]  /*4a10*/  SHF.L.U32 R3, RZ, 0x1f, RZ ;  /* 0x0000001fff037819 */ /* 0x006fe200000006ff */
[----:B------:R-:W-:Y:S01]  /*4a20*/  UIADD3 UR4, UPT, UPT, UR17, 0x1d0, URZ ;  /* 0x000001d011047890 */ /* 0x000fe2000fffe0ff */
[----:B------:R-:W-:Y:S02]  /*4a30*/  PLOP3.LUT P0, PT, PT, PT, UP1, 0x80, 0x8 ;  /* 0x000000000008781c */ /* 0x000fe40003f0f018 */
[----:B------:R-:W1:Y:S02]  /*4a40*/  SYNCS.PHASECHK.TRANS64.TRYWAIT P1, [UR17+0x1d0], R3 ;  /* 0x0001d003ff0075a7 */ /* 0x000e640008021111 */
[----:B-1----:R-:W-:Y:S09]  /*4a50*/  @!P1 BRA `(.L_x_94) ;  /* 0x0000006800409947 */ /* 0x002ff20003800000 */
.L_x_209:
[----:B------:R-:W-:Y:S01]  /*4a60*/  @!UP1 UPRMT UR4, UR34, 0x654, UR4 ;  /* 0x0000065422049896 */ /* 0x000fe20008000004 */
[----:B------:R-:W-:Y:S01]  /*4a70*/  UMOV UR5, 0xffff ;  /* 0x0000ffff00057882 */ /* 0x000fe20000000000 */
[----:B------:R-:W-:-:S07]  /*4a80*/  UMOV UR6, 0x1 ;  /* 0x0000000100067882 */ /* 0x000fce0000000000 */
[----:B------:R-:W-:Y:S01]  /*4a90*/  @!P0 SYNCS.ARRIVE.TRANS64.RED.A1T0 RZ, [UR4], RZ ;  /* 0x000000ffffff89a7 */ /* 0x000fe20008100404 */
[----:B------:R-:W-:Y:S01]  /*4aa0*/  NOP ;  /* 0x0000000000007918 */ /* 0x000fe20000000000 */
[----:B-1----:R-:W1:Y:S01]  /*4ab0*/  LDS R0, [UR8+0x14] ;  /* 0x00001408ff007984 */ /* 0x002e620008000800 */
[----:B------:R-:W-:-:S04]  /*4ac0*/  ULOP3.LUT UR4, UR32, 0xffff, URZ, 0xc0, !UPT ;  /* 0x0000ffff20047892 */ /* 0x000fc8000f8ec0ff */
[----:B------:R-:W-:-:S04]  /*4ad0*/  USHF.R.U32.HI UR4, URZ, 0x5, UR4 ;  /* 0x00000005ff047899 */ /* 0x000fc80008011604 */
[----:B------:R-:W-:Y:S02]  /*4ae0*/  USHF.L.U32 UR5, UR5, UR4, URZ ;  /* 0x0000000405057299 */ /* 0x000fe400080006ff */
[----:B------:R-:W-:-:S04]  /*4af0*/  USHF.L.U32 UR4, UR6, UR4, URZ ;  /* 0x0000000406047299 */ /* 0x000fc800080006ff */
[----:B-1----:R-:W-:-:S04]  /*4b00*/  LOP3.LUT R0, R0, UR5, RZ, 0xc0, !PT ;  /* 0x0000000500007c12 */ /* 0x002fc8000f8ec0ff */
[----:B------:R-:W-:-:S13]  /*4b10*/  ISETP.NE.AND P0, PT, R0, UR5, PT ;  /* 0x0000000500007c0c */ /* 0x000fda000bf05270 */
[----:B------:R-:W-:Y:S05]  /*4b20*/  @P0 BRA `(.L_x_95) ;  /* 0x0000000000580947 */ /* 0x000fea0003800000 */
[----:B------:R-:W1:Y:S02]  /*4b30*/  LDS R0, [UR8+0x18] ;  /* 0x00001808ff007984 */ /* 0x000e640008000800 */
[----:B-1----:R-:W-:-:S04]  /*4b40*/  LOP3.LUT R0, R0, UR4, RZ, 0xc0, !PT ;  /* 0x0000000400007c12 */ /* 0x002fc8000f8ec0ff */
[----:B------:R-:W-:-:S13]  /*4b50*/  ISETP.NE.AND P0, PT, R0, UR4, PT ;  /* 0x0000000400007c0c */ /* 0x000fda000bf05270 */
[----:B------:R-:W-:Y:S05]  /*4b60*/  @P0 BRA `(.L_x_96) ;  /* 0x00000000003c0947 */ /* 0x000fea0003800000 */
[----:B------:R-:W1:Y:S01]  /*4b70*/  S2R R2, SR_LANEID ;  /* 0x0000000000027919 */ /* 0x000e620000000000 */
[----:B------:R-:W-:Y:S01]  /*4b80*/  ULOP3.LUT UR5, URZ, UR5, URZ, 0x33, !UPT ;  /* 0x00000005ff057292 */ /* 0x000fe2000f8e33ff */
[----:B------:R-:W-:Y:S01]  /*4b90*/  LOP3.LUT R4, RZ, UR4, RZ, 0x33, !PT ;  /* 0x00000004ff047c12 */ /* 0x000fe2000f8e33ff */
[----:B------:R-:W-:Y:S02]  /*4ba0*/  VOTEU.ANY UR4, UPT, PT ;  /* 0x0000000000047886 */ /* 0x000fe400038e0100 */
[----:B------:R-:W-:Y:S01]  /*4bb0*/  UFLO.U32 UR4, UR4 ;  /* 0x00000004000472bd */ /* 0x000fe200080e0000 */
[----:B------:R-:W2:Y:S01]  /*4bc0*/  REDUX UR6, R4 ;  /* 0x00000000040673c4 */ /* 0x000ea20000000000 */
[----:B------:R-:W-:-:S06]  /*4bd0*/  IMAD.U32 R0, RZ, RZ, UR5 ;  /* 0x00000005ff007e24 */ /* 0x000fcc000f8e00ff */
[----:B------:R4:W-:Y:S01]  /*4be0*/  UTCATOMSWS.AND URZ, UR5 ;  /* 0x0000000500ff79e3 */ /* 0x0009e20008000000 */
[----:B------:R-:W3:Y:S01]  /*4bf0*/  REDUX UR7, R0 ;  /* 0x00000000000773c4 */ /* 0x000ee20000000000 */
[----:B-1----:R-:W-:Y:S01]  /*4c00*/  ISETP.EQ.U32.AND P0, PT, R2, UR4, PT ;  /* 0x0000000402007c0c */ /* 0x002fe2000bf02070 */
[----:B--2---:R-:W-:Y:S01]  /*4c10*/  IMAD.U32 R2, RZ, RZ, UR6 ;  /* 0x00000006ff027e24 */ /* 0x004fe2000f8e00ff */
[----:B---3--:R-:W-:-:S11]  /*4c20*/  MOV R3, UR7 ;  /* 0x0000000700037c02 */ /* 0x008fd60008000f00 */
[----:B------:R4:W-:Y:S04]  /*4c30*/  @P0 ATOMS.AND RZ, [UR8+0x14], R3 ;  /* 0x00001403ffff098c */ /* 0x0009e8000a800008 */
[----:B------:R4:W-:Y:S01]  /*4c40*/  @P0 ATOMS.AND RZ, [UR8+0x18], R2 ;  /* 0x00001802ffff098c */ /* 0x0009e2000a800008 */
[----:B------:R-:W-:Y:S05]  /*4c50*/  BRA `(.L_x_97) ;  /* 0x0000000000147947 */ /* 0x000fea0003800000 */
.L_x_96:
[----:B------:R-:W-:Y:S02]  /*4c60*/  MOV R2, 0x4c80 ;  /* 0x00004c8000027802 */ /* 0x000fe40000000f00 */
[----:B---3-5:R-:W-:Y:S05]  /*4c70*/  CALL.REL.NOINC `($__internal_0_$__cuda_sm10x_tcgen05_guardrail_trap_col_being_dealloced_not_returned_by_alloc) ;  /* 0x0000006c001c7944 */ /* 0x028fea0003c00000 */
[----:B------:R-:W-:Y:S05]  /*4c80*/  BRA `(.L_x_97) ;  /* 0x0000000000087947 */ /* 0x000fea0003800000 */
.L_x_95:
[----:B------:R-:W-:Y:S02]  /*4c90*/  MOV R2, 0x4cb0 ;  /* 0x00004cb000027802 */ /* 0x000fe40000000f00 */
[----:B---3-5:R-:W-:Y:S05]  /*4ca0*/  CALL.REL.NOINC `($__internal_2_$__cuda_sm10x_tcgen05_guardrail_trap_unallocated_columns_being_dealloced) ;  /* 0x0000006c00287944 */ /* 0x028fea0003c00000 */
.L_x_97:
[----:B------:R-:W-:Y:S01]  /*4cb0*/  NOP ;  /* 0x0000000000007918 */ /* 0x000fe20000000000 */
[----:B----4-:R-:W-:Y:S05]  /*4cc0*/  EXIT ;  /* 0x000000000000794d */ /* 0x010fea0003800000 */
.L_x_68:
[----:B------:R-:W-:-:S09]  /*4cd0*/  UISETP.NE.OR UP0, UPT, UR22, 0x3, !UP5 ;  /* 0x000000031600788c */ /* 0x000fd2000ef05670 */
[----:B------:R-:W-:Y:S05]  /*4ce0*/  BRA.U UP0, `(.L_x_98) ;  /* 0x0000001100c07547 */ /* 0x000fea000b800000 */
[----:B------:R-:W2:Y:S01]  /*4cf0*/  LDCU UR31, c[0x0][0x370] ;  /* 0x00006e00ff1f77ac */ /* 0x000ea20008000800 */
[----:B------:R-:W3:Y:S01]  /*4d00*/  LDC.64 R16, c[0x0][0x348] ;  /* 0x0000d200ff107b82 */ /* 0x000ee20000000a00 */
[----:B------:R-:W-:Y:S02]  /*4d10*/  HFMA2 R13, -RZ, RZ, 0, 0 ;  /* 0x00000000ff0d7431 */ /* 0x000fe400000001ff */
[----:B------:R-:W-:Y:S01]  /*4d20*/  IMAD.MOV.U32 R15, RZ, RZ, 0x1 ;  /* 0x00000001ff0f7424 */ /* 0x000fe200078e00ff */
[----:B------:R-:W2:Y:S01]  /*4d30*/  LDCU.128 UR48, c[0x0][0xb10] ;  /* 0x00016200ff3077ac */ /* 0x000ea20008000c00 */
[----:B------:R-:W-:Y:S01]  /*4d40*/  IMAD.MOV.U32 R14, RZ, RZ, RZ ;  /* 0x000000ffff0e7224 */ /* 0x000fe200078e00ff */
[----:B------:R-:W-:Y:S01]  /*4d50*/  MOV R7, 0x1000 ;  /* 0x0000100000077802 */ /* 0x000fe20000000f00 */
[----:B------:R-:W4:Y:S01]  /*4d60*/  LDCU UR30, c[0x0][0x374] ;  /* 0x00006e80ff1e77ac */ /* 0x000f220008000800 */
[----:B------:R-:W1:Y:S01]  /*4d70*/  LDC.64 R2, c[0x0][0x888] ;  /* 0x00022200ff027b82 */ /* 0x000e620000000a00 */
[----:B------:R-:W4:Y:S01]  /*4d80*/  LDCU UR15, c[0x0][0xb0c] ;  /* 0x00016180ff0f77ac */ /* 0x000f220008000800 */
[----:B------:R-:W3:Y:S06]  /*4d90*/  LDCU UR54, c[0x0][0xb20] ;  /* 0x00016400ff3677ac */ /* 0x000eec0008000800 */
[----:B------:R-:W1:Y:S01]  /*4da0*/  LDC.64 R4, c[0x0][0x890] ;  /* 0x00022400ff047b82 */ /* 0x000e620000000a00 */
[----:B------:R-:W3:Y:S01]  /*4db0*/  LDCU UR4, c[0x0][0xb30] ;  /* 0x00016600ff0477ac */ /* 0x000ee20008000800 */
[----:B------:R-:W-:Y:S01]  /*4dc0*/  UMOV UR21, 0x400 ;  /* 0x0000040000157882 */ /* 0x000fe20000000000 */
[----:B--2---:R-:W-:-:S02]  /*4dd0*/  UIMAD.WIDE.U32 UR6, UR31, UR48, URZ ;  /* 0x000000301f0672a5 */ /* 0x004fc4000f8e00ff */
[----:B----4-:R-:W-:Y:S02]  /*4de0*/  UIMAD.WIDE.U32 UR8, UR30, UR51, URZ ;  /* 0x000000331e0872a5 */ /* 0x010fe4000f8e00ff */
[----:B------:R-:W-:Y:S02]  /*4df0*/  ULEA UR21, UR58, UR21, 0x18 ;  /* 0x000000153a157291 */ /* 0x000fe4000f8ec0ff */
[----:B------:R-:W-:Y:S02]  /*4e00*/  UPLOP3.LUT UP2, UPT, UPT, UPT, UPT, 0x40, 0x4 ;  /* 0x000000000004789c */ /* 0x000fe40003f4e870 */
[----:B------:R-:W-:Y:S02]  /*4e10*/  UIADD3 UR37, UPT, UPT, UR21, 0x118, URZ ;  /* 0x0000011815257890 */ /* 0x000fe4000fffe0ff */
[----:B------:R-:W-:Y:S02]  /*4e20*/  UIADD3 UR41, UPT, UPT, UR21, 0x100, URZ ;  /* 0x0000010015297890 */ /* 0x000fe4000fffe0ff */
[----:B------:R-:W-:-:S02]  /*4e30*/  UIADD3 UR33, UPT, UPT, UR21, 0x108, URZ ;  /* 0x0000010815217890 */ /* 0x000fc4000fffe0ff */
[----:B------:R-:W-:Y:S01]  /*4e40*/  UIADD3 UR25, UPT, UPT, UR21, 0x110, URZ ;  /* 0x0000011015197890 */ /* 0x000fe2000fffe0ff */
[----:B------:R-:W-:Y:S01]  /*4e50*/  UMOV UR6, UR7 ;  /* 0x0000000700067c82 */ /* 0x000fe20008000000 */
[----:B------:R-:W-:Y:S01]  /*4e60*/  UMOV UR47, UR9 ;  /* 0x00000009002f7c82 */ /* 0x000fe20008000000 */
[----:B------:R-:W-:Y:S02]  /*4e70*/  UISETP.GE.AND UP0, UPT, UR45, 0x1, UPT ;  /* 0x000000012d00788c */ /* 0x000fe4000bf06270 */
[----:B------:R-:W-:Y:S01]  /*4e80*/  UISETP.NE.AND UP4, UPT, UR45, 0x1, UPT ;  /* 0x000000012d00788c */ /* 0x000fe2000bf85270 */
[----:B------:R-:W2:Y:S01]  /*4e90*/  LDCU.64 UR22, c[0x0][0xb28] ;  /* 0x00016500ff1677ac */ /* 0x000ea20008000a00 */
[----:B------:R-:W-:Y:S02]  /*4ea0*/  UISETP.NE.AND UP6, UPT, UR15, 0x1, UPT ;  /* 0x000000010f00788c */ /* 0x000fe4000bfc5270 */
[----:B------:R-:W-:Y:S02]  /*4eb0*/  UISETP.NE.AND UP5, UPT, UR50, 0x1, UPT ;  /* 0x000000013200788c */ /* 0x000fe4000bfa5270 */
[----:B------:R-:W-:-:S02]  /*4ec0*/  UPRMT UR37, UR58, 0x654, UR37 ;  /* 0x000006543a257896 */ /* 0x000fc40008000025 */
[----:B------:R-:W-:Y:S02]  /*4ed0*/  USHF.R.U32.HI UR52, URZ, UR49, UR6 ;  /* 0x00000031ff347299 */ /* 0x000fe40008011606 */
[----:B------:R-:W-:Y:S02]  /*4ee0*/  UPRMT UR46, UR58, 0x654, UR41 ;  /* 0x000006543a2e7896 */ /* 0x000fe40008000029 */
[----:B------:R-:W-:Y:S02]  /*4ef0*/  UPRMT UR39, UR58, 0x654, UR33 ;  /* 0x000006543a277896 */ /* 0x000fe40008000021 */
[----:B------:R-:W-:Y:S02]  /*4f00*/  UPRMT UR38, UR58, 0x654, UR25 ;  /* 0x000006543a267896 */ /* 0x000fe40008000019 */
[----:B---3--:R-:W-:Y:S02]  /*4f10*/  USHF.R.U32.HI UR47, URZ, UR54, UR47 ;  /* 0x00000036ff2f7299 */ /* 0x008fe4000801162f */
[----:B------:R-:W-:-:S11]  /*4f20*/  UISETP.NE.AND UP3, UPT, UR4, 0x1, UPT ;  /* 0x000000010400788c */ /* 0x000fd6000bf65270 */
.L_x_109:
[C---:B------:R-:W-:Y:S02]  /*4f30*/  LEA R12, R14.reuse, UR21, 0x3 ;  /* 0x000000150e0c7c11 */ /* 0x040fe4000f8e18ff */
[----:B------:R-:W-:Y:S02]  /*4f40*/  SHF.L.U32 R9, R13, 0x1f, RZ ;  /* 0x0000001f0d097819 */ /* 0x000fe400000006ff */
[----:B------:R-:W-:Y:S02]  /*4f50*/  LEA R10, R14, UR21, 0x4 ;  /* 0x000000150e0a7c11 */ /* 0x000fe4000f8e20ff */
[----:B---3--:R-:W3:Y:S02]  /*4f60*/  SYNCS.PHASECHK.TRANS64.TRYWAIT P0, [R12+URZ+0x150], R9 ;  /* 0x000150090c0075a7 */ /* 0x008ee400080011ff */
[----:B---3--:R-:W-:Y:S05]  /*4f70*/  @!P0 BRA `(.L_x_99) ;  /* 0x0000006400108947 */ /* 0x008fea0003800000 */
.L_x_210:
[----:B---3--:R-:W3:Y:S01]  /*4f80*/  LDS.128 R8, [R10+0x1e0] ;  /* 0x0001e0000a087984 */ /* 0x008ee20000000c00 */
[----:B------:R-:W-:Y:S01]  /*4f90*/  UISETP.GE.AND UP0, UPT, UR45, 0x1, UPT ;  /* 0x000000012d00788c */ /* 0x000fe2000bf06270 */
[----:B------:R-:W-:Y:S01]  /*4fa0*/  @!PT LDS RZ, [RZ] ;  /* 0x00000000fffff984 */ /* 0x000fe20000000800 */
[----:B------:R-:W-:Y:S01]  /*4fb0*/  @!PT LDS RZ, [RZ] ;  /* 0x00000000fffff984 */ /* 0x000fe20000000800 */
[----:B------:R-:W-:Y:S01]  /*4fc0*/  @!PT LDS RZ, [RZ] ;  /* 0x00000000fffff984 */ /* 0x000fe20000000800 */
[----:B------:R-:W-:Y:S01]  /*4fd0*/  @!PT LDS RZ, [RZ] ;  /* 0x00000000fffff984 */ /* 0x000fe20000000800 */
[----:B------:R4:W-:Y:S06]  /*4fe0*/  MEMBAR.ALL.CTA ;  /* 0x0000000000007992 */ /* 0x0009ec0000008000 */
[----:B----4-:R-:W4:Y:S01]  /*4ff0*/  FENCE.VIEW.ASYNC.S ;  /* 0x00000000000073c6 */ /* 0x010f220000000000 */
[----:B---3--:R-:W-:Y:S11]  /*5000*/  LOP3.LUT P0, RZ, R10, 0x1, RZ, 0xc0, !PT ;  /* 0x000000010aff7812 */ /* 0x008ff6000780c0ff */
[----:B------:R-:W-:Y:S02]  /*5010*/  @!UPT UIADD3 URZ, UPT, UPT, URZ, URZ, URZ ;  /* 0x000000fffffff290 */ /* 0x000fe4000fffe0ff */
[----:B----4-:R-:W-:Y:S01]  /*5020*/  VOTEU.ANY UP1, P0 ;  /* 0x0000000000ff7886 */ /* 0x010fe20000020100 */
[----:B------:R-:W-:Y:S11]  /*5030*/  PLOP3.LUT P0, PT, PT, PT, UP1, 0x80, 0x8 ;  /* 0x000000000008781c */ /* 0x000ff60003f0f018 */
[----:B------:R-:W-:Y:S02]  /*5040*/  @!UPT UIADD3 URZ, UPT, UPT, URZ, URZ, URZ ;  /* 0x000000fffffff290 */ /* 0x000fe4000fffe0ff */
[----:B------:R-:W-:Y:S02]  /*5050*/  @P0 SHF.R.U32.HI R0, RZ, 0x10, R9 ;  /* 0x00000010ff000819 */ /* 0x000fe40000011609 */
[----:B------:R-:W-:Y:S02]  /*5060*/  @P0 MOV R6, R8 ;  /* 0x0000000800060202 */ /* 0x000fe40000000f00 */
[----:B------:R-:W-:Y:S01]  /*5070*/  @P0 R2UR UR4, R0 ;  /* 0x00000000000402ca */ /* 0x000fe200000e0000 */
[----:B------:R-:W-:Y:S01]  /*5080*/  VIADD R0, R12, 0x160 ;  /* 0x000001600c007836 */ /* 0x000fe20000000000 */
[----:B------:R-:W-:Y:S02]  /*5090*/  @P0 LOP3.LUT R8, R9, 0xffff, RZ, 0xc0, !PT ;  /* 0x0000ffff09080812 */ /* 0x000fe400078ec0ff */
[----:B------:R-:W-:Y:S02]  /*50a0*/  @P0 R2UR UR6, R6 ;  /* 0x00000000060602ca */ /* 0x000fe400000e0000 */
[----:B------:R-:W-:Y:S02]  /*50b0*/  PRMT R0, RZ, 0x654, R0 ;  /* 0x00000654ff007816 */ /* 0x000fe40000000000 */
[----:B------:R-:W-:Y:S02]  /*50c0*/  @P0 R2UR UR5, R8 ;  /* 0x00000000080502ca */ /* 0x000fe400000e0000 */
[----:B------:R3:W-:Y:S03]  /*50d0*/  SYNCS.ARRIVE.TRANS64.RED.A1T0 RZ, [R0+URZ], RZ ;  /* 0x000000ff00ff79a7 */ /* 0x0007e600081004ff */
[----:B------:R-:W-:Y:S04]  /*50e0*/  @UP1 UMOV UR29, UR4 ;  /* 0x00000004001d1c82 */ /* 0x000fe80008000000 */
[----:B------:R-:W-:Y:S04]  /*50f0*/  @UP1 UMOV UR14, UR6 ;  /* 0x00000006000e1c82 */ /* 0x000fe80008000000 */
[----:B------:R-:W-:Y:S01]  /*5100*/  @UP1 UMOV UR13, UR5 ;  /* 0x00000005000d1c82 */ /* 0x000fe20008000000 */
[----:B------:R-:W-:Y:S05]  /*5110*/  BRA.U !UP0, `(.L_x_100) ;  /* 0x0000000108a47547 */ /* 0x000fea000b800000 */
[----:B------:R-:W-:Y:S02]  /*5120*/  UIMAD.WIDE.U32 UR16, UR13, UR51, URZ ;  /* 0x000000330d1072a5 */ /* 0x000fe4000f8e00ff */
[----:B------:R-:W-:Y:S02]  /*5130*/  UIMAD.WIDE.U32 UR18, UR14, UR48, URZ ;  /* 0x000000300e1272a5 */ /* 0x000fe4000f8e00ff */
[----:B------:R-:W-:Y:S02]  /*5140*/  USEL UR4, UR30, UR47, !UP5 ;  /* 0x0000002f1e047287 */ /* 0x000fe4000e800000 */
[----:B------:R-:W-:Y:S02]  /*5150*/  USEL UR7, UR31, UR52, !UP6 ;  /* 0x000000341f077287 */ /* 0x000fe4000f000000 */
[----:B--2---:R-:W-:Y:S02]  /*5160*/  UIMAD.WIDE.U32 UR8, UR4, UR22, URZ ;  /* 0x00000016040872a5 */ /* 0x004fe4000f8e00ff */
[----:B------:R-:W-:Y:S01]  /*5170*/  UIMAD.WIDE.U32 UR10, UR7, UR22, URZ ;  /* 0x00000016070a72a5 */ /* 0x000fe2000f8e00ff */
[----:B------:R-:W-:Y:S02]  /*5180*/  UMOV UR5, UR17 ;  /* 0x0000001100057c82 */ /* 0x000fe40008000000 */
[----:B------:R-:W-:Y:S03]  /*5190*/  USHF.R.U32.HI UR6, URZ, UR54, UR5 ;  /* 0x00000036ff067299 */ /* 0x000fe60008011605 */
[----:B------:R-:W-:Y:S01]  /*51a0*/  UMOV UR5, UR19 ;  /* 0x0000001300057c82 */ /* 0x000fe20008000000 */
[----:B------:R-:W-:Y:S02]  /*51b0*/  USEL UR6, UR13, UR6, !UP5 ;  /* 0x000000060d067287 */ /* 0x000fe4000e800000 */
[----:B------:R-:W-:Y:S03]  /*51c0*/  USHF.R.U32.HI UR12, URZ, UR49, UR5 ;  /* 0x00000031ff0c7299 */ /* 0x000fe60008011605 */
[----:B------:R-:W-:Y:S02]  /*51d0*/  UMOV UR5, UR9 ;  /* 0x0000000900057c82 */ /* 0x000fe40008000000 */
[----:B------:R-:W-:Y:S03]  /*51e0*/  @UP4 USHF.R.U32.HI UR4, URZ, UR23, UR5 ;  /* 0x00000017ff044299 */ /* 0x000fe60008011605 */
[----:B------:R-:W-:Y:S01]  /*51f0*/  UMOV UR5, UR11 ;  /* 0x0000000b00057c82 */ /* 0x000fe20008000000 */
[----:B------:R-:W-:Y:S02]  /*5200*/  UIMAD UR4, UR45, UR4, URZ ;  /* 0x000000042d0472a4 */ /* 0x000fe4000f8e02ff */
[----:B------:R-:W-:Y:S02]  /*5210*/  @UP4 USHF.R.U32.HI UR7, URZ, UR23, UR5 ;  /* 0x00000017ff074299 */ /* 0x000fe40008011605 */
[----:B------:R-:W-:Y:S02]  /*5220*/  UIMAD.WIDE.U32 UR10, UR6, UR22, URZ ;  /* 0x00000016060a72a5 */ /* 0x000fe4000f8e00ff */
[----:B------:R-:W-:Y:S02]  /*5230*/  USEL UR5, UR14, UR12, !UP6 ;  /* 0x0000000c0e057287 */ /* 0x000fe4000f000000 */
[----:B------:R-:W-:Y:S02]  /*5240*/  UIMAD UR8, UR45, UR7, URZ ;  /* 0x000000072d0872a4 */ /* 0x000fe4000f8e02ff */
[----:B------:R-:W-:Y:S03]  /*5250*/  UISETP.GE.AND UP0, UPT, UR6, UR4, UPT ;  /* 0x000000040600728c */ /* 0x000fe6000bf06270 */
[----:B------:R-:W-:Y:S01]  /*5260*/  UMOV UR4, UR11 ;  /* 0x0000000b00047c82 */ /* 0x000fe20008000000 */
[----:B------:R-:W-:Y:S02]  /*5270*/  UISETP.GE.OR UP0, UPT, UR5, UR8, UP0 ;  /* 0x000000080500728c */ /* 0x000fe40008706670 */
[----:B------:R-:W-:Y:S02]  /*5280*/  USHF.R.U32.HI UR4, URZ, UR23, UR4 ;  /* 0x00000017ff047299 */ /* 0x000fe40008011604 */
[----:B------:R-:W-:Y:S02]  /*5290*/  UIMAD.WIDE.U32 UR8, UR5, UR22, URZ ;  /* 0x00000016050872a5 */ /* 0x000fe4000f8e00ff */
[----:B------:R-:W-:Y:S04]  /*52a0*/  USEL UR10, UR6, UR4, !UP4 ;  /* 0x00000004060a7287 */ /* 0x000fe8000e000000 */
[----:B------:R-:W-:Y:S01]  /*52b0*/  UIADD3 UR11, UPT, UPT, -UR10, URZ, URZ ;  /* 0x000000ff0a0b7290 */ /* 0x000fe2000fffe1ff */
[----:B------:R-:W-:Y:S02]  /*52c0*/  @!UP0 UMOV UR4, UR9 ;  /* 0x0000000900048c82 */ /* 0x000fe40008000000 */
[----:B------:R-:W-:Y:S02]  /*52d0*/  @!UP0 USHF.R.U32.HI UR4, URZ, UR23, UR4 ;  /* 0x00000017ff048299 */ /* 0x000fe40008011604 */
[----:B------:R-:W-:Y:S02]  /*52e0*/  UIMAD UR8, UR45, UR11, UR6 ;  /* 0x0000000b2d0872a4 */ /* 0x000fe4000f8e0206 */
[----:B------:R-:W-:Y:S04]  /*52f0*/  @!UP0 USEL UR4, UR5, UR4, !UP4 ;  /* 0x0000000405048287 */ /* 0x000fe8000e000000 */
[----:B------:R-:W-:Y:S02]  /*5300*/  @!UP0 UIMAD UR7, UR7, UR8, UR4 ;  /* 0x00000008070782a4 */ /* 0x000fe4000f8e0204 */
[----:B------:R-:W-:Y:S02]  /*5310*/  @!UP0 UIADD3 UR9, UPT, UPT, UR10, -UR4, URZ ;  /* 0x800000040a098290 */ /* 0x000fe4000fffe0ff */
[----:B------:R-:W-:Y:S02]  /*5320*/  UIADD3 UR8, UPT, UPT, -UR6, URZ, URZ ;  /* 0x000000ff06087290 */ /* 0x000fe4000fffe1ff */
[----:B------:R-:W-:Y:S02]  /*5330*/  UIADD3 UR4, UPT, UPT, -UR5, URZ, URZ ;  /* 0x000000ff05047290 */ /* 0x000fe4000fffe1ff */
[----:B------:R-:W-:Y:S03]  /*5340*/  @!UP0 UIMAD UR6, UR9, UR45, UR5 ;  /* 0x0000002d090682a4 */ /* 0x000fe6000f8e0205 */
[----:B------:R-:W-:Y:S01]  /*5350*/  @!UP0 UMOV UR5, UR7 ;  /* 0x0000000700058c82 */ /* 0x000fe20008000000 */
[----:B------:R-:W-:Y:S02]  /*5360*/  UIMAD UR7, UR15, UR4, UR14 ;  /* 0x000000040f0772a4 */ /* 0x000fe4000f8e020e */
[----:B------:R-:W-:Y:S02]  /*5370*/  UIMAD UR4, UR50, UR8, UR13 ;  /* 0x00000008320472a4 */ /* 0x000fe4000f8e020d */
[----:B------:R-:W-:Y:S02]  /*5380*/  UIMAD UR14, UR5, UR15, UR7 ;  /* 0x0000000f050e72a4 */ /* 0x000fe4000f8e0207 */
[----:B------:R-:W-:Y:S11]  /*5390*/  UIMAD UR13, UR6, UR50, UR4 ;  /* 0x00000032060d72a4 */ /* 0x000ff6000f8e0204 */
[----:B------:R-:W-:Y:S01]  /*53a0*/  @!UPT UIADD3 URZ, UPT, UPT, URZ, URZ, URZ ;  /* 0x000000fffffff290 */ /* 0x000fe2000fffe0ff */
.L_x_100:
[----:B------:R-:W4:Y:S01]  /*53b0*/  @!UP3 LDCU.128 UR8, c[0x0][0xb10] ;  /* 0x00016200ff08b7ac */ /* 0x000f220008000c00 */
[C---:B-1----:R-:W-:Y:S02]  /*53c0*/  ISETP.NE.U32.AND P1, PT, R4.reuse, RZ, PT ;  /* 0x000000ff0400720c */ /* 0x042fe40003f25070 */
[----:B------:R-:W-:Y:S02]  /*53d0*/  ISETP.NE.U32.AND P0, PT, R4, RZ, PT ;  /* 0x000000ff0400720c */ /* 0x000fe40003f05070 */
[C---:B------:R-:W-:Y:S02]  /*53e0*/  ISETP.NE.AND.EX P1, PT, R5.reuse, RZ, PT, P1 ;  /* 0x000000ff0500720c */ /* 0x040fe40003f25310 */
[----:B------:R-:W-:Y:S01]  /*53f0*/  ISETP.NE.AND.EX P0, PT, R5, RZ, PT, P0 ;  /* 0x000000ff0500720c */ /* 0x000fe20003f05300 */
[----:B------:R-:W1:Y:S01]  /*5400*/  @!UP3 LDCU UR5, c[0x0][0xb0c] ;  /* 0x00016180ff05b7ac */ /* 0x000e620008000800 */
[----:B------:R-:W-:Y:S01]  /*5410*/  SHF.L.U32 R9, R15, 0x1f, RZ ;  /* 0x0000001f0f097819 */ /* 0x000fe200000006ff */
[----:B------:R-:W-:Y:S02]  /*5420*/  USHF.L.U32 UR42, UR26, 0x8, URZ ;  /* 0x000000081a2a7899 */ /* 0x000fe400080006ff */
[----:B------:R-:W-:Y:S02]  /*5430*/  USHF.L.U32 UR43, UR20, 0x6, URZ ;  /* 0x00000006142b7899 */ /* 0x000fe400080006ff */
[----:B----4-:R-:W-:Y:S07]  /*5440*/  UIMAD.WIDE.U32 UR6, UR14, UR8, URZ ;  /* 0x000000080e0672a5 */ /* 0x010fee000f8e00ff */
[----:B------:R-:W-:Y:S01]  /*5450*/  @!UP3 UMOV UR4, UR7 ;  /* 0x000000070004bc82 */ /* 0x000fe20008000000 */
[----:B-1----:R-:W-:Y:S02]  /*5460*/  @!UP3 UISETP.NE.AND UP0, UPT, UR5, 0x1, UPT ;  /* 0x000000010500b88c */ /* 0x002fe4000bf05270 */
[----:B------:R-:W-:Y:S02]  /*5470*/  @!UP3 USHF.R.U32.HI UR4, URZ, UR9, UR4 ;  /* 0x00000009ff04b299 */ /* 0x000fe40008011604 */
[----:B------:R-:W-:Y:S02]  /*5480*/  UIMAD.WIDE.U32 UR6, UR13, UR11, URZ ;  /* 0x0000000b0d0672a5 */ /* 0x000fe4000f8e00ff */
[----:B------:R-:W-:Y:S02]  /*5490*/  @!UP3 USEL UR8, UR14, UR4, !UP0 ;  /* 0x000000040e08b287 */ /* 0x000fe4000c000000 */
[----:B------:R-:W-:Y:S03]  /*54a0*/  @!UP3 UISETP.NE.AND UP0, UPT, UR10, 0x1, UPT ;  /* 0x000000010a00b88c */ /* 0x000fe6000bf05270 */
[----:B------:R-:W-:Y:S02]  /*54b0*/  @!UP3 UMOV UR6, UR7 ;  /* 0x000000070006bc82 */ /* 0x000fe40008000000 */
[----:B------:R-:W1:Y:S02]  /*54c0*/  @!UP3 LDCU UR4, c[0x0][0xb20] ;  /* 0x00016400ff04b7ac */ /* 0x000e640008000800 */
[----:B-1----:R-:W-:Y:S04]  /*54d0*/  @!UP3 USHF.R.U32.HI UR6, URZ, UR4, UR6 ;  /* 0x00000004ff06b299 */ /* 0x002fe80008011606 */
[----:B------:R-:W-:Y:S04]  /*54e0*/  @!UP3 USEL UR6, UR13, UR6, !UP0 ;  /* 0x000000060d06b287 */ /* 0x000fe8000c000000 */
[----:B------:R-:W-:Y:S02]  /*54f0*/  @!UP3 UIADD3 UR4, UPT, UPT, -UR8, UR6, URZ ;  /* 0x000000060804b290 */ /* 0x000fe4000fffe1ff */
[----:B------:R-:W-:Y:S02]  /*5500*/  @!UP3 UIADD3 UR6, UPT, UPT, UR8, -UR6, URZ ;  /* 0x800000060806b290 */ /* 0x000fe4000fffe0ff */
[----:B------:R-:W-:Y:S02]  /*5510*/  @!UP3 UIMAD UR14, UR4, UR5, UR14 ;  /* 0x00000005040eb2a4 */ /* 0x000fe4000f8e020e */
[----:B------:R-:W-:Y:S01]  /*5520*/  @!UP3 UIMAD UR13, UR6, UR10, UR13 ;  /* 0x0000000a060db2a4 */ /* 0x000fe2000f8e020d */
[----:B------:R-:W-:Y:S11]  /*5530*/  BRA.U UP2, `(.L_x_101) ;  /* 0x0000000102107547 */ /* 0x000ff6000b800000 */
[----:B---3--:R-:W-:Y:S04]  /*5540*/  MOV R0, UR53 ;  /* 0x0000003500007c02 */ /* 0x008fe80008000f00 */
[----:B------:R-:W-:Y:S04]  /*5550*/  SHF.L.U32 R11, R0, 0x1f, RZ ;  /* 0x0000001f000b7819 */ /* 0x000fe800000006ff */
[----:B------:R-:W1:Y:S02]  /*5560*/  SYNCS.PHASECHK.TRANS64.TRYWAIT P2, [UR21+0x148], R11 ;  /* 0x0001480bff0075a7 */ /* 0x000e640008041115 */
[----:B-1----:R-:W-:Y:S05]  /*5570*/  @!P2 BRA `(.L_x_102) ;  /* 0x0000005c00a4a947 */ /* 0x002fea0003800000 */
.L_x_101:
[----:B------:R-:W-:Y:S05]  /*5580*/  @!P1 BRA `(.L_x_103) ;  /* 0x0000000000309947 */ /* 0x000fea0003800000 */
[----:B------:R-:W-:Y:S01]  /*5590*/  ISETP.NE.U32.AND P1, PT, R2, RZ, PT ;  /* 0x000000ff0200720c */ /* 0x000fe20003f25070 */
[----:B------:R-:W4:Y:S01]  /*55a0*/  LDCU.64 UR4, c[0x0][0x358] ;  /* 0x00006b00ff0477ac */ /* 0x000f220008000a00 */
[----:B------:R-:W-:Y:S02]  /*55b0*/  IMAD.MOV.U32 R90, RZ, RZ, 0x1 ;  /* 0x00000001ff5a7424 */ /* 0x000fe400078e00ff */
[----:B------:R-:W-:Y:S11]  /*55c0*/  ISETP.NE.AND.EX P1, PT, R3, RZ, PT, P1 ;  /* 0x000000ff0300720c */ /* 0x000ff60003f25310 */
[----:B------:R-:W-:Y:S02]  /*55d0*/  @!UPT UIADD3 URZ, UPT, UPT, URZ, URZ, URZ ;  /* 0x000000fffffff290 */ /* 0x000fe4000fffe0ff */
[----:B-1----:R-:W1:Y:S01]  /*55e0*/  @P1 LDC.64 R10, c[0x0][0x888] ;  /* 0x00022200ff0a1b82 */ /* 0x002e620000000a00 */
[----:B---3--:R-:W-:Y:S04]  /*55f0*/  @P1 IMAD R0, R4, UR36, RZ ;  /* 0x0000002404001c24 */ /* 0x008fe8000f8e02ff */
[----:B-1----:R-:W-:Y:S04]  /*5600*/  @P1 IMAD.WIDE R10, R0, 0x4, R10 ;  /* 0x00000004000a1825 */ /* 0x002fe800078e020a */
[----:B------:R-:W-:Y:S01]  /*5610*/  HFMA2 R0, -RZ, RZ, 0, 5.9604644775390625e-08 ;  /* 0x00000001ff007431 */ /* 0x000fe200000001ff */
[----:B----45:R4:W5:Y:S04]  /*5620*/  @P1 LDG.E R41, desc[UR4][R10.64] ;  /* 0x000000040a291981 */ /* 0x030968000c1e1900 */
[----:B------:R-:W-:Y:S01]  /*5630*/  @!P1 PRMT R90, R0, 0x7610, R90 ;  /* 0x00007610005a9816 */ /* 0x000fe2000000005a */
[----:B----4-:R-:W1:Y:S06]  /*5640*/  @!P1 LDC R41, c[0x0][0x880] ;  /* 0x00022000ff299b82 */ /* 0x010e6c0000000800 */
.L_x_103:
[----:B-1---5:R-:W-:Y:S01]  /*5650*/  @!P0 FSETP.EQ.AND P1, PT, R41, RZ, PT ;  /* 0x000000ff2900820b */ /* 0x022fe20003f22000 */
[----:B------:R-:W-:Y:S01]  /*5660*/  @!UPT UIADD3 URZ, UPT, UPT, URZ, URZ, URZ ;  /* 0x000000fffffff290 */ /* 0x000fe2000fffe0ff */
[----:B------:R-:W-:Y:S11]  /*5670*/  @!P0 BRA `(.L_x_104) ;  /* 0x0000000000188947 */ /* 0x000ff60003800000 */
[----:B------:R-:W-:Y:S02]  /*5680*/  LOP3.LUT P0, RZ, R90, 0xff, RZ, 0xc0, !PT ;  /* 0x000000ff5aff7812 */ /* 0x000fe4000780c0ff */
[----:B------:R-:W-:Y:S04]  /*5690*/  ISETP.NE.U32.AND P1, PT, R2, RZ, PT ;  /* 0x000000ff0200720c */ /* 0x000fe80003f25070 */
[----:B------:R-:W-:Y:S04]  /*56a0*/  ISETP.NE.AND.EX P1, PT, R3, RZ, PT, P1 ;  /* 0x000000ff0300720c */ /* 0x000fe80003f25310 */
[----:B------:R-:W-:Y:S03]  /*56b0*/  PLOP3.LUT P1, PT, P1, PT, PT, 0x8, 0x80 ;  /* 0x000000000080781c */ /* 0x000fe60000f2e170 */
[----:B------:R-:W-:Y:S11]  /*56c0*/  @P0 FSETP.EQ.AND P1, PT, R41, RZ, PT ;  /* 0x000000ff2900020b */ /* 0x000ff60003f22000 */
[----:B------:R-:W-:Y:S02]  /*56d0*/  @!UPT UIADD3 URZ, UPT, UPT, URZ, URZ, URZ ;  /* 0x000000fffffff290 */ /* 0x000fe4000fffe0ff */
.L_x_104:
[----:B------:R-:W1:Y:S01]  /*56e0*/  SYNCS.PHASECHK.TRANS64.TRYWAIT P2, [UR21+0x120], R9 ;  /* 0x00012009ff0075a7 */ /* 0x000e620008041115 */
[----:B------:R-:W-:Y:S04]  /*56f0*/  ELECT P0, URZ, PT ;  /* 0x0000000000ff782f */ /* 0x000fe80003800000 */
[----:B------:R-:W-:Y:S11]  /*5700*/  PLOP3.LUT P1, PT, P1, P0, PT, 0xf2, 0x2f ;  /* 0x00000000002f781c */ /* 0x000ff60000f21e72 */
[----:B------:R-:W-:Y:S02]  /*5710*/  @!UPT UIADD3 URZ, UPT, UPT, URZ, URZ, URZ ;  /* 0x000000fffffff290 */ /* 0x000fe4000fffe0ff */
[----:B------:R-:W-:Y:S05]  /*5720*/  @!P1 IADD3 R8, P0, PT, R16, 0x580, RZ ;  /* 0x0000058010089810 */ /* 0x000fea0007f1e0ff */
[----:B------:R-:W-:Y:S01]  /*5730*/  @!P1 IMAD.X R6, RZ, RZ, R17, P0 ;  /* 0x000000ffff069224 */ /* 0x000fe200000e0611 */
[----:B-1----:R-:W-:Y:S07]  /*5740*/  @!P2 BRA `(.L_x_105) ;  /* 0x0000005c0048a947 */ /* 0x002fee0003800000 */
.L_x_213:
[----:B------:R-:W-:Y:S01]  /*5750*/  @!P1 R2UR UR5, R8 ;  /* 0x00000000080592ca */ /* 0x000fe200000e0000 */
[----:B------:R-:W-:Y:S01]  /*5760*/  VOTEU.ALL UP0, P1 ;  /* 0x0000000000ff7886 */ /* 0x000fe20000800000 */
[----:B------:R-:W-:Y:S01]  /*5770*/  @!P1 R2UR UR4, R6 ;  /* 0x00000000060492ca */ /* 0x000fe200000e0000 */
[----:B------:R-:W-:Y:S01]  /*5780*/  UMOV UR6, 0x0 ;  /* 0x0000000000067882 */ /* 0x000fe20000000000 */
[----:B------:R-:W-:Y:S01]  /*5790*/  UMOV UR7, 0x10000000 ;  /* 0x1000000000077882 */ /* 0x000fe20000000000 */
[----:B------:R-:W-:Y:S01]  /*57a0*/  UMOV UR44, UR36 ;  /* 0x00000024002c7c82 */ /* 0x000fe20008000000 */
[----:B------:R-:W-:Y:S01]  /*57b0*/  @!UP0 UIADD3 UR40, UPT, UPT, UR21, 0x300, URZ ;  /* 0x0000030015288890 */ /* 0x000fe2000fffe0ff */
[----:B-1-3--:R-:W-:Y:S01]  /*57c0*/  @!P1 IMAD.MOV.U32 R0, RZ, RZ, 0x1000 ;  /* 0x00001000ff009424 */ /* 0x00afe200078e00ff */
[----:B------:R-:W-:Y:S01]  /*57d0*/  @!UP0 UIADD3 UR10, UPT, UPT, UR42, 0x80, URZ ;  /* 0x000000802a0a8890 */ /* 0x000fe2000fffe0ff */
[----:B------:R-:W-:Y:S01]  /*57e0*/  @!P1 IADD3 R8, P0, PT, R16, 0x580, RZ ;  /* 0x0000058010089810 */ /* 0x000fe20007f1e0ff */
[----:B------:R-:W-:Y:S01]  /*57f0*/  @!UP0 UIADD3 UR8, UPT, UPT, UR21, 0xb00, URZ ;  /* 0x00000b0015088890 */ /* 0x000fe2000fffe0ff */
[----:B------:R-:W-:Y:S02]  /*5800*/  VOTEU.ALL UP0, P1 ;  /* 0x0000000000ff7886 */ /* 0x000fe40000800000 */
[----:B------:R-:W-:Y:S01]  /*5810*/  IMAD.U32 R10, RZ, RZ, UR5 ;  /* 0x00000005ff0a7e24 */ /* 0x000fe2000f8e00ff */
[----:B------:R-:W-:Y:S01]  /*5820*/  UMOV UR9, UR41 ;  /* 0x0000002900097c82 */ /* 0x000fe20008000000 */
[----:B------:R-:W-:Y:S01]  /*5830*/  IMAD.U32 R11, RZ, RZ, UR4 ;  /* 0x00000004ff0b7e24 */ /* 0x000fe2000f8e00ff */
[----:B------:R-:W-:Y:S01]  /*5840*/  UMOV UR11, UR43 ;  /* 0x0000002b000b7c82 */ /* 0x000fe20008000000 */
[----:B------:R-:W-:Y:S01]  /*5850*/  UMOV UR12, UR36 ;  /* 0x00000024000c7c82 */ /* 0x000fe20008000000 */
[----:B------:R-:W-:Y:S01]  /*5860*/  @!P1 R2UR UR4, R10 ;  /* 0x000000000a0492ca */ /* 0x000fe200000e0000 */
[----:B------:R-:W-:Y:S01]  /*5870*/  @!P1 IMAD.X R6, RZ, RZ, R17, P0 ;  /* 0x000000ffff069224 */ /* 0x000fe200000e0611 */
[----:B------:R-:W-:Y:S11]  /*5880*/  @!P1 R2UR UR5, R11 ;  /* 0x000000000b0592ca */ /* 0x000ff600000e0000 */
[----:B------:R-:W-:Y:S02]  /*5890*/  @!UPT UIADD3 URZ, UPT, UPT, URZ, URZ, URZ ;  /* 0x000000fffffff290 */ /* 0x000fe4000fffe0ff */
[----:B------:R1:W-:Y:S01]  /*58a0*/  @!UP0 UTMALDG.3D [UR40], [UR4], desc[UR6] ;  /* 0x00000628040085b4 */ /* 0x0003e20008011000 */
[----:B------:R-:W-:Y:S05]  /*58b0*/  VOTEU.ALL UP0, P1 ;  /* 0x0000000000ff7886 */ /* 0x000fea0000800000 */
[----:B------:R1:W-:Y:S01]  /*58c0*/  @!UP0 UTMALDG.3D [UR8], [UR4], desc[UR6] ;  /* 0x00000608040085b4 */ /* 0x0003e20008011000 */
[----:B------:R1:W-:Y:S01]  /*58d0*/  @!P1 SYNCS.ARRIVE.TRANS64.RED.A0TR RZ, [UR21+0x100], R0 ;  /* 0x00010000ffff99a7 */ /* 0x0003e20008300415 */
[----:B------:R-:W-:Y:S01]  /*58e0*/  SYNCS.ARRIVE.TRANS64.RED.A1T0 RZ, [UR46], RZ ;  /* 0x000000ffffff79a7 */ /* 0x000fe2000810042e */
[----:B------:R-:W3:Y:S02]  /*58f0*/  SYNCS.PHASECHK.TRANS64.TRYWAIT P2, [UR21+0x128], R9 ;  /* 0x00012809ff0075a7 */ /* 0x000ee40008041115 */
[----:B-1-3--:R-:W-:Y:S05]  /*5900*/  @!P2 BRA `(.L_x_106) ;  /* 0x0000005800f0a947 */ /* 0x00afea0003800000 */
.L_x_215:
[----:B------:R-:W-:Y:S01]  /*5910*/  @!P1 R2UR UR5, R8 ;  /* 0x00000000080592ca */ /* 0x000fe200000e0000 */
[----:B------:R-:W-:Y:S01]  /*5920*/  VOTEU.ALL UP0, P1 ;  /* 0x0000000000ff7886 */ /* 0x000fe20000800000 */
[----:B------:R-:W-:Y:S01]  /*5930*/  @!P1 R2UR UR4, R6 ;  /* 0x00000000060492ca */ /* 0x000fe200000e0000 */
[----:B------:R-:W-:Y:S01]  /*5940*/  UMOV UR6, 0x0 ;  /* 0x0000000000067882 */ /* 0x000fe20000000000 */
[----:B------:R-:W-:Y:S01]  /*5950*/  UMOV UR7, 0x10000000 ;  /* 0x1000000000077882 */ /* 0x000fe20000000000 */
[----:B------:R-:W-:Y:S01]  /*5960*/  UMOV UR35, UR43 ;  /* 0x0000002b00237c82 */ /* 0x000fe20008000000 */
[----:B------:R-:W-:Y:S01]  /*5970*/  @!UP0 UIADD3 UR34, UPT, UPT, UR42, 0x20, URZ ;  /* 0x000000202a228890 */ /* 0x000fe2000fffe0ff */
[----:B-1----:R-:W-:Y:S01]  /*5980*/  @!P1 IMAD.MOV.U32 R0, RZ, RZ, 0x1000 ;  /* 0x00001000ff009424 */ /* 0x002fe200078e00ff */
[----:B------:R-:W-:Y:S01]  /*5990*/  @!UP0 UIADD3 UR32, UPT, UPT, UR21, 0x1300, URZ ;  /* 0x0000130015208890 */ /* 0x000fe2000fffe0ff */
[----:B------:R-:W-:Y:S01]  /*59a0*/  @!P1 IADD3 R8, P0, PT, R16, 0x580, RZ ;  /* 0x0000058010089810 */ /* 0x000fe20007f1e0ff */
[----:B------:R-:W-:Y:S02]  /*59b0*/  @!UP0 UIADD3 UR10, UPT, UPT, UR42, 0xa0, URZ ;  /* 0x000000a02a0a8890 */ /* 0x000fe4000fffe0ff */
[----:B------:R-:W-:Y:S01]  /*59c0*/  @!UP0 UIADD3 UR8, UPT, UPT, UR21, 0x1b00, URZ ;  /* 0x00001b0015088890 */ /* 0x000fe2000fffe0ff */
[----:B------:R-:W-:Y:S01]  /*59d0*/  IMAD.U32 R10, RZ, RZ, UR5 ;  /* 0x00000005ff0a7e24 */ /* 0x000fe2000f8e00ff */
[----:B------:R-:W-:Y:S01]  /*59e0*/  VOTEU.ALL UP0, P1 ;  /* 0x0000000000ff7886 */ /* 0x000fe20000800000 */
[----:B------:R-:W-:Y:S01]  /*59f0*/  IMAD.U32 R11, RZ, RZ, UR4 ;  /* 0x00000004ff0b7e24 */ /* 0x000fe2000f8e00ff */
[----:B------:R-:W-:Y:S01]  /*5a00*/  UMOV UR9, UR33 ;  /* 0x0000002100097c82 */ /* 0x000fe20008000000 */
[----:B------:R-:W-:Y:S01]  /*5a10*/  UMOV UR11, UR43 ;  /* 0x0000002b000b7c82 */ /* 0x000fe20008000000 */
[----:B------:R-:W-:Y:S01]  /*5a20*/  @!P1 R2UR UR4, R10 ;  /* 0x000000000a0492ca */ /* 0x000fe200000e0000 */
[----:B------:R-:W-:Y:S01]  /*5a30*/  UMOV UR12, UR36 ;  /* 0x00000024000c7c82 */ /* 0x000fe20008000000 */
[----:B------:R-:W-:Y:S01]  /*5a40*/  @!P1 R2UR UR5, R11 ;  /* 0x000000000b0592ca */ /* 0x000fe200000e0000 */
[----:B------:R-:W-:Y:S11]  /*5a50*/  @!P1 IMAD.X R6, RZ, RZ, R17, P0 ;  /* 0x000000ffff069224 */ /* 0x000ff600000e0611 */
[----:B------:R-:W-:Y:S01]  /*5a60*/  @!UPT UIADD3 URZ, UPT, UPT, URZ, URZ, URZ ;  /* 0x000000fffffff290 */ /* 0x000fe2000fffe0ff */
[----:B------:R1:W-:Y:S01]  /*5a70*/  @!UP0 UTMALDG.3D [UR32], [UR4], desc[UR6] ;  /* 0x00000620040085b4 */ /* 0x0003e20008011000 */
[----:B------:R-:W-:Y:S05]  /*5a80*/  VOTEU.ALL UP0, P1 ;  /* 0x0000000000ff7886 */ /* 0x000fea0000800000 */
[----:B------:R1:W-:Y:S01]  /*5a90*/  @!UP0 UTMALDG.3D [UR8], [UR4], desc[UR6] ;  /* 0x00000608040085b4 */ /* 0x0003e20008011000 */
[----:B------:R1:W-:Y:S01]  /*5aa0*/  @!P1 SYNCS.ARRIVE.TRANS64.RED.A0TR RZ, [UR21+0x108], R0 ;  /* 0x00010800ffff99a7 */ /* 0x0003e20008300415 */
[----:B------:R-:W-:Y:S01]  /*5ab0*/  SYNCS.ARRIVE.TRANS64.RED.A1T0 RZ, [UR39], RZ ;  /* 0x000000ffffff79a7 */ /* 0x000fe20008100427 */
[----:B------:R-:W3:Y:S02]  /*5ac0*/  SYNCS.PHASECHK.TRANS64.TRYWAIT P2, [UR21+0x130], R9 ;  /* 0x00013009ff0075a7 */ /* 0x000ee40008041115 */
[----:B-1-3--:R-:W-:Y:S05]  /*5ad0*/  @!P2 BRA `(.L_x_107) ;  /* 0x000000580094a947 */ /* 0x00afea0003800000 */
.L_x_217:
        /* <DEDUP_REMOVED lines=9> */
[----:B------:R-:W-:Y:S01]  /*5b70*/  VIADD R14, R14, 0x1 ;  /* 0x000000010e0e7836 */ /* 0x000fe20000000000 */
        /* <DEDUP_REMOVED lines=10> */
[----:B------:R-:W-:Y:S11]  /*5c20*/  UMOV UR12, UR36 ;  /* 0x00000024000c7c82 */ /* 0x000ff60008000000 */
        /* <DEDUP_REMOVED lines=8> */
.L_x_219:
[----:B------:R-:W-:Y:S01]  /*5cb0*/  UIADD3 UR26, UPT, UPT, UR13, UR62, URZ ;  /* 0x0000003e0d1a7290 */ /* 0x000fe2000fffe0ff */
[----:B------:R-:W-:Y:S01]  /*5cc0*/  @!P1 IADD3 R6, P0, PT, R16, 0x580, RZ ;  /* 0x0000058010069810 */ /* 0x000fe20007f1e0ff */
[----:B------:R-:W-:Y:S01]  /*5cd0*/  UPLOP3.LUT UP2, UPT, UPT, UPT, UPT, 0x80, 0x8 ;  /* 0x000000000008789c */ /* 0x000fe20003f4f070 */
[----:B------:R-:W-:Y:S01]  /*5ce0*/  LOP3.LUT R15, R15, 0x1, RZ, 0x3c, !PT ;  /* 0x000000010f0f7812 */ /* 0x000fe200078e3cff */
[----:B------:R-:W-:Y:S01]  /*5cf0*/  VOTEU.ALL UP0, P1 ;  /* 0x0000000000ff7886 */ /* 0x000fe20000800000 */
[----:B------:R-:W-:Y:S01]  /*5d00*/  @!P1 R2UR UR5, R6 ;  /* 0x00000000060592ca */ /* 0x000fe200000e0000 */
[----:B-1----:R-:W-:Y:S01]  /*5d10*/  @!P1 IMAD.X R0, RZ, RZ, R17, P0 ;  /* 0x000000ffff009224 */ /* 0x002fe200000e0611 */
[----:B------:R-:W-:Y:S01]  /*5d20*/  UMOV UR6, 0x0 ;  /* 0x0000000000067882 */ /* 0x000fe20000000000 */
[----:B------:R-:W-:Y:S01]  /*5d30*/  UMOV UR7, 0x10000000 ;  /* 0x1000000000077882 */ /* 0x000fe20000000000 */
[----:B------:R-:W-:Y:S01]  /*5d40*/  @!UP0 UIADD3 UR18, UPT, UPT, UR42, 0x60, URZ ;  /* 0x000000602a128890 */ /* 0x000fe2000fffe0ff */
[----:B------:R-:W-:Y:S01]  /*5d50*/  ISETP.NE.AND P0, PT, R14, 0x2, PT ;  /* 0x000000020e00780c */ /* 0x000fe20003f05270 */
[----:B------:R-:W-:Y:S01]  /*5d60*/  @!UP0 UIADD3 UR16, UPT, UPT, UR21, 0x3300, URZ ;  /* 0x0000330015108890 */ /* 0x000fe2000fffe0ff */
[----:B------:R-:W-:Y:S01]  /*5d70*/  @!P1 R2UR UR4, R0 ;  /* 0x00000000000492ca */ /* 0x000fe200000e0000 */
[----:B------:R-:W-:Y:S01]  /*5d80*/  @!UP0 UIADD3 UR17, UPT, UPT, UR21, 0x118, URZ ;  /* 0x0000011815118890 */ /* 0x000fe2000fffe0ff */
[----:B------:R-:W-:Y:S01]  /*5d90*/  SEL R0, RZ, 0x1, P0 ;  /* 0x00000001ff007807 */ /* 0x000fe20000000000 */
[----:B------:R-:W-:Y:S01]  /*5da0*/  @!UP0 UIADD3 UR10, UPT, UPT, UR42, 0xe0, URZ ;  /* 0x000000e02a0a8890 */ /* 0x000fe2000fffe0ff */
[----:B------:R-:W-:Y:S01]  /*5db0*/  SEL R14, R14, RZ, P0 ;  /* 0x000000ff0e0e7207 */ /* 0x000fe20000000000 */
[----:B------:R-:W-:Y:S01]  /*5dc0*/  @!UP0 UIADD3 UR8, UPT, UPT, UR21, 0x3b00, URZ ;  /* 0x00003b0015088890 */ /* 0x000fe2000fffe0ff */
[----:B------:R-:W-:Y:S01]  /*5dd0*/  IMAD.U32 R8, RZ, RZ, UR5 ;  /* 0x00000005ff087e24 */ /* 0x000fe2000f8e00ff */
[----:B------:R-:W-:Y:S01]  /*5de0*/  VOTEU.ALL UP0, P1 ;  /* 0x0000000000ff7886 */ /* 0x000fe20000800000 */
[----:B------:R-:W-:Y:S01]  /*5df0*/  UMOV UR19, UR43 ;  /* 0x0000002b00137c82 */ /* 0x000fe20008000000 */
[----:B------:R-:W-:Y:S01]  /*5e00*/  UMOV UR20, UR36 ;  /* 0x0000002400147c82 */ /* 0x000fe20008000000 */
[----:B------:R-:W-:Y:S01]  /*5e10*/  UMOV UR11, UR43 ;  /* 0x0000002b000b7c82 */ /* 0x000fe20008000000 */
[----:B------:R-:W-:Y:S01]  /*5e20*/  UMOV UR12, UR36 ;  /* 0x00000024000c7c82 */ /* 0x000fe20008000000 */
[----:B------:R-:W-:Y:S01]  /*5e30*/  UMOV UR9, UR17 ;  /* 0x0000001100097c82 */ /* 0x000fe20008000000 */
[----:B------:R-:W-:Y:S01]  /*5e40*/  IMAD.U32 R9, RZ, RZ, UR4 ;  /* 0x00000004ff097e24 */ /* 0x000fe2000f8e00ff */
[----:B------:R-:W-:Y:S01]  /*5e50*/  @!P1 R2UR UR4, R8 ;  /* 0x00000000080492ca */ /* 0x000fe200000e0000 */
[----:B------:R-:W-:Y:S01]  /*5e60*/  UMOV UR36, UR29 ;  /* 0x0000001d00247c82 */ /* 0x000fe20008000000 */
[----:B------:R-:W-:Y:S02]  /*5e70*/  LOP3.LUT R13, R13, R0, RZ, 0x3c, !PT ;  /* 0x000000000d0d7212 */ /* 0x000fe400078e3cff */
[----:B------:R-:W-:Y:S11]  /*5e80*/  @!P1 R2UR UR5, R9 ;  /* 0x00000000090592ca */ /* 0x000ff600000e0000 */
[----:B------:R-:W-:Y:S02]  /*5e90*/  @!UPT UIADD3 URZ, UPT, UPT, URZ, URZ, URZ ;  /* 0x000000fffffff290 */ /* 0x000fe4000fffe0ff */
[----:B------:R1:W-:Y:S01]  /*5ea0*/  @!UP0 UTMALDG.3D [UR16], [UR4], desc[UR6] ;  /* 0x00000610040085b4 */ /* 0x0003e20008011000 */
[----:B------:R-:W-:Y:S05]  /*5eb0*/  VOTEU.ALL UP0, P1 ;  /* 0x0000000000ff7886 */ /* 0x000fea0000800000 */
[----:B------:R3:W-:Y:S01]  /*5ec0*/  @!UP0 UTMALDG.3D [UR8], [UR4], desc[UR6] ;  /* 0x00000608040085b4 */ /* 0x0007e20008011000 */
[----:B------:R3:W-:Y:S01]  /*5ed0*/  @!P1 SYNCS.ARRIVE.TRANS64.RED.A0TR RZ, [UR21+0x118], R7 ;  /* 0x00011807ffff99a7 */ /* 0x0007e20008300415 */
[----:B------:R-:W-:Y:S01]  /*5ee0*/  SYNCS.ARRIVE.TRANS64.RED.A1T0 RZ, [UR37], RZ ;  /* 0x000000ffffff79a7 */ /* 0x000fe20008100425 */
[----:B-1----:R-:W-:Y:S01]  /*5ef0*/  UIADD3 UR20, UPT, UPT, UR14, UR59, URZ ;  /* 0x0000003b0e147290 */ /* 0x002fe2000fffe0ff */
[----:B------:R-:W-:Y:S11]  /*5f00*/  BRA.U UP1, `(.L_x_109) ;  /* 0xfffffff101087547 */ /* 0x000ff6000b83ffff */
[----:B------:R-:W-:-:S04]  /*5f10*/  SHF.L.U32 R3, R15, 0x1f, RZ ;  /* 0x0000001f0f037819 */ /* 0x000fc800000006ff */
[----:B------:R-:W1:Y:S02]  /*5f20*/  SYNCS.PHASECHK.TRANS64.TRYWAIT P0, [UR21+0x120], R3 ;  /* 0x00012003ff0075a7 */ /* 0x000e640008001115 */
[----:B-1----:R-:W-:Y:S05]  /*5f30*/  @!P0 BRA `(.L_x_110) ;  /* 0x0000005400ac8947 */ /* 0x002fea0003800000 */
.L_x_221:
[----:B------:R-:W4:Y:S02]  /*5f40*/  SYNCS.PHASECHK.TRANS64.TRYWAIT P0, [UR21+0x128], R3 ;  /* 0x00012803ff0075a7 */ /* 0x000f240008001115 */
[----:B----4-:R-:W-:Y:S05]  /*5f50*/  @!P0 BRA `(.L_x_111) ;  /* 0x0000005400bc8947 */ /* 0x010fea0003800000 */
.L_x_223:
[----:B------:R-:W4:Y:S02]  /*5f60*/  SYNCS.PHASECHK.TRANS64.TRYWAIT P0, [UR21+0x130], R3 ;  /* 0x00013003ff0075a7 */ /* 0x000f240008001115 */
[----:B----4-:R-:W-:Y:S05]  /*5f70*/  @!P0 BRA `(.L_x_112) ;  /* 0x0000005400cc8947 */ /* 0x010fea0003800000 */
.L_x_225:
[----:B-1----:R-:W-:-:S07]  /*5f80*/  MOV R0, UR21 ;  /* 0x0000001500007c02 */ /* 0x002fce0008000f00 */
.L_x_113:
[----:B-1----:R-:W-:-:S04]  /*5f90*/  SHF.L.U32 R3, R15, 0x1f, RZ ;  /* 0x0000001f0f037819 */ /* 0x002fc800000006ff */
[----:B------:R1:W4:Y:S03]  /*5fa0*/  SYNCS.PHASECHK.TRANS64.TRYWAIT P0, [R0+URZ+0x138], R3 ;  /* 0x00013803000075a7 */ /* 0x00032600080011ff */
[----:B----4-:R-:W-:Y:S05]  /*5fb0*/  @!P0 NANOSLEEP.SYNCS 0x989680 ;  /* 0x009896800000895d */ /* 0x010fea0003900000 */
[----:B------:R-:W4:Y:S02]  /*5fc0*/  @!P0 SYNCS.PHASECHK.TRANS64 P0, [R0+URZ+0x138], R3 ;  /* 0x00013803000085a7 */ /* 0x000f2400080010ff */
[----:B--234-:R-:W-:Y:S05]  /*5fd0*/  @P0 EXIT ;  /* 0x000000000000094d */ /* 0x01cfea0003800000 */
[----:B------:R-:W-:Y:S05]  /*5fe0*/  BRA `(.L_x_113) ;  /* 0xfffffffc00e87947 */ /* 0x000fea000383ffff */
.L_x_98:
[----:B------:R-:W-:-:S06]  /*5ff0*/  UISETP.GE.AND UP0, UPT, UR22, 0x4, UPT ;  /* 0x000000041600788c */ /* 0x000fcc000bf06270 */
[----:B------:R-:W-:-:S13]  /*6000*/  PLOP3.LUT P0, PT, PT, PT, UP0, 0x80, 0x8 ;  /* 0x000000000008781c */ /* 0x000fda0003f0f008 */
[----:B-1----:R-:W-:Y:S05]  /*6010*/  @!P0 EXIT ;  /* 0x000000000000894d */ /* 0x002fea0003800000 */
[----:B------:R-:W-:Y:S01]  /*6020*/  BAR.SYNC.DEFER_BLOCKING 0x6, 0xa0 ;  /* 0x0182800000007b1d */ /* 0x000fe20000010000 */
[C---:B------:R-:W-:Y:S01]  /*6030*/  IMAD.SHL.U32 R89, R99.reuse, 0x20, RZ ;  /* 0x0000002063597824 */ /* 0x040fe200078e00ff */
[----:B------:R-:W-:Y:S01]  /*6040*/  CS2R R96, SRZ ;  /* 0x0000000000607805 */ /* 0x000fe2000001ff00 */
[C---:B------:R-:W-:Y:S01]  /*6050*/  IMAD.SHL.U32 R5, R99.reuse, 0x4, RZ ;  /* 0x0000000463057824 */ /* 0x040fe200078e00ff */
[----:B------:R-:W-:Y:S01]  /*6060*/  CS2R R94, SRZ ;  /* 0x00000000005e7805 */ /* 0x000fe2000001ff00 */
[----:B------:R-:W-:Y:S01]  /*6070*/  IMAD.U32 R37, R99, 0x10000, RZ ;  /* 0x0001000063257824 */ /* 0x000fe200078e00ff */
[----:B------:R-:W-:Y:S01]  /*6080*/  UMOV UR43, 0x400 ;  /* 0x00000400002b7882 */ /* 0x000fe20000000000 */
[----:B------:R-:W-:Y:S01]  /*6090*/  LOP3.LUT R4, R89, 0x80, RZ, 0xc0, !PT ;  /* 0x0000008059047812 */ /* 0x000fe200078ec0ff */
[----:B------:R-:W-:Y:S01]  /*60a0*/  ULEA UR43, UR58, UR43, 0x18 ;  /* 0x0000002b3a2b7291 */ /* 0x000fe2000f8ec0ff */
[----:B------:R-:W1:Y:S01]  /*60b0*/  LDC.64 R84, c[0x0][0x888] ;  /* 0x00022200ff547b82 */ /* 0x000e620000000a00 */
[C---:B------:R-:W-:Y:S01]  /*60c0*/  IMAD.SHL.U32 R7, R91.reuse, 0x400, RZ ;  /* 0x000004005b077824 */ /* 0x040fe200078e00ff */
[----:B------:R-:W-:Y:S01]  /*60d0*/  LOP3.LUT R5, R4, 0x10, R5, 0xf8, !PT ;  /* 0x0000001004057812 */ /* 0x000fe200078ef805 */
[----:B------:R-:W-:Y:S01]  /*60e0*/  IMAD.SHL.U32 R4, R91, 0x200000, RZ ;  /* 0x002000005b047824 */ /* 0x000fe200078e00ff */
[C---:B------:R-:W-:Y:S01]  /*60f0*/  LOP3.LUT R88, R89.reuse, 0xb60, RZ, 0xc0, !PT ;  /* 0x00000b6059587812 */ /* 0x040fe200078ec0ff */
[----:B------:R-:W-:Y:S01]  /*6100*/  UIADD3 UR4, UPT, UPT, UR43, 0x4300, URZ ;  /* 0x000043002b047890 */ /* 0x000fe2000fffe0ff */
[----:B------:R-:W-:Y:S01]  /*6110*/  LOP3.LUT P0, RZ, R89, 0x80, RZ, 0xc0, !PT ;  /* 0x0000008059ff7812 */ /* 0x000fe2000780c0ff */
[----:B------:R-:W-:Y:S01]  /*6120*/  IMAD.MOV.U32 R36, RZ, RZ, RZ ;  /* 0x000000ffff247224 */ /* 0x000fe200078e00ff */
[----:B------:R-:W2:Y:S01]  /*6130*/  LDC.64 R86, c[0x0][0x890] ;  /* 0x00022400ff567b82 */ /* 0x000ea20000000a00 */
[----:B------:R-:W-:Y:S01]  /*6140*/  LOP3.LUT R4, R4, 0x200000, RZ, 0xc0, !PT ;  /* 0x0020000004047812 */ /* 0x000fe200078ec0ff */
[----:B------:R-:W-:Y:S01]  /*6150*/  IMAD.MOV.U32 R93, RZ, RZ, RZ ;  /* 0x000000ffff5d7224 */ /* 0x000fe200078e00ff */
[----:B------:R-:W-:Y:S01]  /*6160*/  LOP3.LUT R88, R88, 0x400, R7, 0xf8, !PT ;  /* 0x0000040058587812 */ /* 0x000fe200078ef807 */
[----:B------:R-:W-:Y:S01]  /*6170*/  IMAD.U32 R98, RZ, RZ, UR4 ;  /* 0x00000004ff627e24 */ /* 0x000fe2000f8e00ff */
[----:B------:R-:W-:Y:S01]  /*6180*/  LOP3.LUT R37, R4, 0x400000, R37, 0xf8, !PT ;  /* 0x0040000004257812 */ /* 0x000fe200078ef825 */
[----:B------:R-:W3:Y:S01]  /*6190*/  LDCU UR57, c[0x0][0x370] ;  /* 0x00006e00ff3977ac */ /* 0x000ee20008000800 */
[----:B------:R-:W4:Y:S01]  /*61a0*/  LDS R0, [UR43+0x200] ;  /* 0x0002002bff007984 */ /* 0x000f220008000800 */
[----:B------:R-:W1:Y:S01]  /*61b0*/  LDC.64 R82, c[0x0][0x8b0] ;  /* 0x00022c00ff527b82 */ /* 0x000e620000000a00 */
[----:B------:R-:W-:Y:S01]  /*61c0*/  LOP3.LUT R88, R88, R5, RZ, 0xfc, !PT ;  /* 0x0000000558587212 */ /* 0x000fe200078efcff */
[----:B------:R-:W1:Y:S01]  /*61d0*/  LDCU.64 UR60, c[0x0][0x348] ;  /* 0x00006900ff3c77ac */ /* 0x000e620008000a00 */
[----:B------:R-:W-:Y:S01]  /*61e0*/  LOP3.LUT R99, R99, 0x60, RZ, 0xc0, !PT ;  /* 0x0000006063637812 */ /* 0x000fe200078ec0ff */
[----:B------:R-:W1:Y:S04]  /*61f0*/  LDCU UR42, c[0x0][0xb0c] ;  /* 0x00016180ff2a77ac */ /* 0x000e680008000800 */
[----:B------:R-:W1:Y:S01]  /*6200*/  LDC.64 R80, c[0x0][0x8a8] ;  /* 0x00022a00ff507b82 */ /* 0x000e620000000a00 */
[----:B------:R-:W1:Y:S01]  /*6210*/  LDCU UR39, c[0x0][0xb30] ;  /* 0x00016600ff2777ac */ /* 0x000e620008000800 */
[----:B------:R-:W1:Y:S01]  /*6220*/  LDCU.64 UR46, c[0x0][0x888] ;  /* 0x00011100ff2e77ac */ /* 0x000e620008000a00 */
[----:B------:R-:W1:Y:S01]  /*6230*/  LDCU.64 UR40, c[0x0][0xb28] ;  /* 0x00016500ff2877ac */ /* 0x000e620008000a00 */
[----:B------:R-:W1:Y:S01]  /*6240*/  LDCU.128 UR52, c[0x0][0xb10] ;  /* 0x00016200ff3477ac */ /* 0x000e620008000c00 */
[----:B------:R-:W1:Y:S01]  /*6250*/  LDCU UR56, c[0x0][0x374] ;  /* 0x00006e80ff3877ac */ /* 0x000e620008000800 */
[----:B------:R-:W-:Y:S01]  /*6260*/  UIADD3 UR63, UPT, UPT, UR43, 0x300, URZ ;  /* 0x000003002b3f7890 */ /* 0x000fe2000fffe0ff */
[----:B----4-:R-:W-:Y:S01]  /*6270*/  IMAD.IADD R37, R0, 0x1, R37 ;  /* 0x0000000100257824 */ /* 0x010fe200078e0225 */
[----:B--23--:R-:W-:-:S10]  /*6280*/  P2R R0, PR, RZ, 0x1 ;  /* 0x00000001ff007803 */ /* 0x00cfd40000000000 */
.L_x_155:
[C---:B------:R-:W-:Y:S02]  /*6290*/  LEA R3, R93.reuse, UR43, 0x3 ;  /* 0x0000002b5d037c11 */ /* 0x040fe4000f8e18ff */
[----:B------:R-:W-:Y:S02]  /*62a0*/  SHF.L.U32 R0, R96, 0x1f, RZ ;  /* 0x0000001f60007819 */ /* 0x000fe400000006ff */
[----:B------:R-:W-:Y:S02]  /*62b0*/  LEA R5, R93, UR43, 0x4 ;  /* 0x0000002b5d057c11 */ /* 0x000fe4000f8e20ff */
[----:B--2---:R-:W2:Y:S02]  /*62c0*/  SYNCS.PHASECHK.TRANS64.TRYWAIT P0, [R3+URZ+0x150], R0 ;  /* 0x00015000030075a7 */ /* 0x004ea400080011ff */
[----:B--2---:R-:W-:Y:S05]  /*62d0*/  @!P0 BRA `(.L_x_114) ;  /* 0x00000054000c8947 */ /* 0x004fea0003800000 */
.L_x_226:
[----:B------:R-:W3:Y:S01]  /*62e0*/  LDS.128 R4, [R5+0x1e0] ;  /* 0x0001e00005047984 */ /* 0x000ee20000000c00 */
        /* <DEDUP_REMOVED lines=10> */
[----:B------:R-:W-:Y:S01]  /*6390*/  PLOP3.LUT P0, PT, PT, PT, UP1, 0x80, 0x8 ;  /* 0x000000000008781c */ /* 0x000fe20003f0f018 */
[----:B------:R-:W-:Y:S11]  /*63a0*/  UP2UR UR44, UPR, URZ, 0x2 ;  /* 0x00000002ff2c7883 */ /* 0x000ff60008000000 */
[----:B------:R-:W-:Y:S01]  /*63b0*/  @!UPT UIADD3 URZ, UPT, UPT, URZ, URZ, URZ ;  /* 0x000000fffffff290 */ /* 0x000fe2000fffe0ff */
[----:B--2---:R-:W-:Y:S02]  /*63c0*/  @P0 SHF.R.U32.HI R0, RZ, 0x10, R5 ;  /* 0x00000010ff000819 */ /* 0x004fe40000011605 */
        /* <DEDUP_REMOVED lines=12> */
[----:B------:R-:W3:Y:S01]  /*6490*/  LDCU UR12, c[0x0][0xb20] ;  /* 0x00016400ff0c77ac */ /* 0x000ee20008000800 */
[----:B-1----:R-:W-:Y:S02]  /*64a0*/  UIMAD.WIDE.U32 UR4, UR56, UR55, URZ ;  /* 0x00000037380472a5 */ /* 0x002fe4000f8e00ff */
[----:B------:R-:W-:Y:S02]  /*64b0*/  UIMAD.WIDE.U32 UR6, UR57, UR52, URZ ;  /* 0x00000034390672a5 */ /* 0x000fe4000f8e00ff */
[----:B------:R-:W-:Y:S02]  /*64c0*/  UISETP.NE.AND UP0, UPT, UR54, 0x1, UPT ;  /* 0x000000013600788c */ /* 0x000fe4000bf05270 */
[----:B------:R-:W-:Y:S02]  /*64d0*/  UIMAD.WIDE.U32 UR8, UR37, UR55, URZ ;  /* 0x00000037250872a5 */ /* 0x000fe4000f8e00ff */
[----:B------:R-:W-:Y:S02]  /*64e0*/  UIMAD.WIDE.U32 UR10, UR38, UR52, URZ ;  /* 0x00000034260a72a5 */ /* 0x000fe4000f8e00ff */
[----:B------:R-:W-:Y:S02]  /*64f0*/  UISETP.NE.AND UP1, UPT, UR42, 0x1, UPT ;  /* 0x000000012a00788c */ /* 0x000fe4000bf25270 */
[----:B------:R-:W-:Y:S01]  /*6500*/  UISETP.NE.AND UP2, UPT, UR45, 0x1, UPT ;  /* 0x000000012d00788c */ /* 0x000fe2000bf45270 */
[----:B------:R-:W-:Y:S02]  /*6510*/  UMOV UR4, UR5 ;  /* 0x0000000500047c82 */ /* 0x000fe40008000000 */
[----:B---3--:R-:W-:Y:S03]  /*6520*/  USHF.R.U32.HI UR5, URZ, UR12, UR4 ;  /* 0x0000000cff057299 */ /* 0x008fe60008011604 */
[----:B------:R-:W-:Y:S02]  /*6530*/  UMOV UR4, UR7 ;  /* 0x0000000700047c82 */ /* 0x000fe40008000000 */
[----:B------:R-:W-:Y:S02]  /*6540*/  USHF.R.U32.HI UR7, URZ, UR53, UR4 ;  /* 0x00000035ff077299 */ /* 0x000fe40008011604 */
[----:B------:R-:W-:Y:S02]  /*6550*/  USEL UR4, UR56, UR5, !UP0 ;  /* 0x0000000538047287 */ /* 0x000fe4000c000000 */
[----:B------:R-:W-:Y:S01]  /*6560*/  USEL UR7, UR57, UR7, !UP1 ;  /* 0x0000000739077287 */ /* 0x000fe2000c800000 */
[----:B------:R-:W-:Y:S01]  /*6570*/  UMOV UR5, UR9 ;  /* 0x0000000900057c82 */ /* 0x000fe20008000000 */
[----:B------:R-:W-:Y:S02]  /*6580*/  UIMAD.WIDE.U32 UR8, UR4, UR40, URZ ;  /* 0x00000028040872a5 */ /* 0x000fe4000f8e00ff */
[----:B------:R-:W-:Y:S03]  /*6590*/  USHF.R.U32.HI UR6, URZ, UR12, UR5 ;  /* 0x0000000cff067299 */ /* 0x000fe60008011605 */
[----:B------:R-:W-:Y:S01]  /*65a0*/  UMOV UR5, UR11 ;  /* 0x0000000b00057c82 */ /* 0x000fe20008000000 */
[----:B------:R-:W-:Y:S02]  /*65b0*/  UIMAD.WIDE.U32 UR10, UR7, UR40, URZ ;  /* 0x00000028070a72a5 */ /* 0x000fe4000f8e00ff */
[----:B------:R-:W-:Y:S02]  /*65c0*/  USHF.R.U32.HI UR12, URZ, UR53, UR5 ;  /* 0x00000035ff0c7299 */ /* 0x000fe40008011605 */
[----:B------:R-:W-:Y:S01]  /*65d0*/  USEL UR6, UR37, UR6, !UP0 ;  /* 0x0000000625067287 */ /* 0x000fe2000c000000 */
[----:B------:R-:W-:Y:S02]  /*65e0*/  UMOV UR5, UR9 ;  /* 0x0000000900057c82 */ /* 0x000fe40008000000 */
[----:B------:R-:W-:Y:S01]  /*65f0*/  UMOV UR10, UR11 ;  /* 0x0000000b000a7c82 */ /* 0x000fe20008000000 */
[----:B------:R-:W-:Y:S02]  /*6600*/  @UP2 USHF.R.U32.HI UR4, URZ, UR41, UR5 ;  /* 0x00000029ff042299 */ /* 0x000fe40008011605 */
[----:B------:R-:W-:Y:S02]  /*6610*/  @UP2 USHF.R.U32.HI UR7, URZ, UR41, UR10 ;  /* 0x00000029ff072299 */ /* 0x000fe4000801160a */
[----:B------:R-:W-:Y:S02]  /*6620*/  UIMAD UR4, UR45, UR4, URZ ;  /* 0x000000042d0472a4 */ /* 0x000fe4000f8e02ff */
        /* <DEDUP_REMOVED lines=8> */
[----:B------:R-:W-:Y:S02]  /*66b0*/  USEL UR11, UR6, UR4, !UP2 ;  /* 0x00000004060b7287 */ /* 0x000fe4000d000000 */
[----:B------:R-:W-:Y:S02]  /*66c0*/  UIADD3 UR8, UPT, UPT, -UR5, URZ, URZ ;  /* 0x000000ff05087290 */ /* 0x000fe4000fffe1ff */
[----:B------:R-:W-:Y:S01]  /*66d0*/  UIADD3 UR10, UPT, UPT, -UR11, URZ, URZ ;  /* 0x000000ff0b0a7290 */ /* 0x000fe2000fffe1ff */
[----:B------:R-:W-:Y:S01]  /*66e0*/  @!UP0 UMOV UR4, UR9 ;  /* 0x0000000900048c82 */ /* 0x000fe20008000000 */
[----:B------:R-:W-:Y:S02]  /*66f0*/  UIADD3 UR9, UPT, UPT, -UR6, URZ, URZ ;  /* 0x000000ff06097290 */ /* 0x000fe4000fffe1ff */
[----:B------:R-:W-:Y:S02]  /*6700*/  @!UP0 USHF.R.U32.HI UR4, URZ, UR41, UR4 ;  /* 0x00000029ff048299 */ /* 0x000fe40008011604 */
[----:B------:R-:W-:Y:S02]  /*6710*/  UIMAD UR10, UR45, UR10, UR6 ;  /* 0x0000000a2d0a72a4 */ /* 0x000fe4000f8e0206 */
[----:B------:R-:W-:Y:S04]  /*6720*/  @!UP0 USEL UR4, UR5, UR4, !UP2 ;  /* 0x0000000405048287 */ /* 0x000fe8000d000000 */
[----:B------:R-:W-:Y:S02]  /*6730*/  @!UP0 UIMAD UR10, UR7, UR10, UR4 ;  /* 0x0000000a070a82a4 */ /* 0x000fe4000f8e0204 */
[----:B------:R-:W-:Y:S02]  /*6740*/  @!UP0 UIADD3 UR11, UPT, UPT, UR11, -UR4, URZ ;  /* 0x800000040b0b8290 */ /* 0x000fe4000fffe0ff */
[----:B------:R-:W-:Y:S02]  /*6750*/  UIMAD UR7, UR42, UR8, UR38 ;  /* 0x000000082a0772a4 */ /* 0x000fe4000f8e0226 */
[----:B------:R-:W-:Y:S02]  /*6760*/  @!UP0 UIMAD UR6, UR11, UR45, UR5 ;  /* 0x0000002d0b0682a4 */ /* 0x000fe4000f8e0205 */
[----:B------:R-:W-:Y:S01]  /*6770*/  UIMAD UR4, UR54, UR9, UR37 ;  /* 0x00000009360472a4 */ /* 0x000fe2000f8e0225 */
[----:B------:R-:W-:Y:S02]  /*6780*/  @!UP0 UMOV UR5, UR10 ;  /* 0x0000000a00058c82 */ /* 0x000fe40008000000 */
[----:B------:R-:W-:Y:S02]  /*6790*/  UIMAD UR38, UR5, UR42, UR7 ;  /* 0x0000002a052672a4 */ /* 0x000fe4000f8e0207 */
[----:B------:R-:W-:Y:S11]  /*67a0*/  UIMAD UR37, UR6, UR54, UR4 ;  /* 0x00000036062572a4 */ /* 0x000ff6000f8e0204 */
[----:B------:R-:W-:Y:S01]  /*67b0*/  @!UPT UIADD3 URZ, UPT, UPT, URZ, URZ, URZ ;  /* 0x000000fffffff290 */ /* 0x000fe2000fffe0ff */
.L_x_115:
[----:B-1----:R-:W-:Y:S01]  /*67c0*/  UISETP.NE.AND UP0, UPT, UR39, 0x1, UPT ;  /* 0x000000012700788c */ /* 0x002fe2000bf05270 */
[----:B------:R-:W-:Y:S01]  /*67d0*/  IADD3 R93, PT, PT, R93, 0x1, RZ ;  /* 0x000000015d5d7810 */ /* 0x000fe20007ffe0ff */
[----:B------:R-:W-:Y:S02]  /*67e0*/  USHF.L.U32 UR50, UR20, 0x6, URZ ;  /* 0x0000000614327899 */ /* 0x000fe400080006ff */
[----:B------:R-:W-:Y:S07]  /*67f0*/  USHF.L.U32 UR49, UR26, 0x8, URZ ;  /* 0x000000081a317899 */ /* 0x000fee00080006ff */
[----:B------:R-:W1:Y:S01]  /*6800*/  @!UP0 LDCU.128 UR12, c[0x0][0xb10] ;  /* 0x00016200ff0c87ac */ /* 0x000e620008000c00 */
[----:B------:R-:W3:Y:S01]  /*6810*/  @!UP0 LDCU UR5, c[0x0][0xb0c] ;  /* 0x00016180ff0587ac */ /* 0x000ee20008000800 */
[----:B------:R-:W4:Y:S01]  /*6820*/  @!UP0 LDCU UR10, c[0x0][0xb20] ;  /* 0x00016400ff0a87ac */ /* 0x000f220008000800 */
[----:B-1----:R-:W-:Y:S02]  /*6830*/  UIMAD.WIDE.U32 UR8, UR38, UR12, URZ ;  /* 0x0000000c260872a5 */ /* 0x002fe4000f8e00ff */
[----:B------:R-:W-:Y:S02]  /*6840*/  UIMAD.WIDE.U32 UR6, UR37, UR15, URZ ;  /* 0x0000000f250672a5 */ /* 0x000fe4000f8e00ff */
[----:B------:R-:W-:Y:S03]  /*6850*/  @!UP0 UISETP.NE.AND UP1, UPT, UR14, 0x1, UPT ;  /* 0x000000010e00888c */ /* 0x000fe6000bf25270 */
[----:B------:R-:W-:Y:S01]  /*6860*/  @!UP0 UMOV UR4, UR9 ;  /* 0x0000000900048c82 */ /* 0x000fe20008000000 */
[----:B---3--:R-:W-:Y:S02]  /*6870*/  @!UP0 UISETP.NE.AND UP2, UPT, UR5, 0x1, UPT ;  /* 0x000000010500888c */ /* 0x008fe4000bf45270 */
[----:B------:R-:W-:Y:S01]  /*6880*/  @!UP0 USHF.R.U32.HI UR4, URZ, UR13, UR4 ;  /* 0x0000000dff048299 */ /* 0x000fe20008011604 */
[----:B------:R-:W-:Y:S02]  /*6890*/  @!UP0 UMOV UR6, UR7 ;  /* 0x0000000700068c82 */ /* 0x000fe40008000000 */
[----:B----4-:R-:W-:Y:S02]  /*68a0*/  @!UP0 USHF.R.U32.HI UR6, URZ, UR10, UR6 ;  /* 0x0000000aff068299 */ /* 0x010fe40008011606 */
[----:B------:R-:W-:Y:S02]  /*68b0*/  @!UP0 USEL UR7, UR38, UR4, !UP2 ;  /* 0x0000000426078287 */ /* 0x000fe4000d000000 */
[----:B------:R-:W-:Y:S04]  /*68c0*/  @!UP0 USEL UR6, UR37, UR6, !UP1 ;  /* 0x0000000625068287 */ /* 0x000fe8000c800000 */
[----:B------:R-:W-:Y:S02]  /*68d0*/  @!UP0 UIADD3 UR4, UPT, UPT, -UR7, UR6, URZ ;  /* 0x0000000607048290 */ /* 0x000fe4000fffe1ff */
[----:B------:R-:W-:Y:S02]  /*68e0*/  @!UP0 UIADD3 UR6, UPT, UPT, UR7, -UR6, URZ ;  /* 0x8000000607068290 */ /* 0x000fe4000fffe0ff */
[----:B------:R-:W-:Y:S02]  /*68f0*/  @!UP0 UIMAD UR38, UR4, UR5, UR38 ;  /* 0x00000005042682a4 */ /* 0x000fe4000f8e0226 */
[----:B------:R-:W-:Y:S02]  /*6900*/  @!UP0 UIMAD UR37, UR6, UR14, UR37 ;  /* 0x0000000e062582a4 */ /* 0x000fe4000f8e0225 */
[----:B------:R-:W-:Y:S09]  /*6910*/  ULOP3.LUT UP0, URZ, UR63, 0x90, URZ, 0xc0, !UPT ;  /* 0x000000903fff7892 */ /* 0x000ff2000f80c0ff */
[----:B------:R-:W-:Y:S05]  /*6920*/  BRA.U !UP0, `(.L_x_116) ;  /* 0x0000000108407547 */ /* 0x000fea000b800000 */
[----:B------:R-:W1:Y:S01]  /*6930*/  LDCU.64 UR8, c[0x4][0x88] ;  /* 0x01001100ff0877ac */ /* 0x000e620008000a00 */
[----:B------:R-:W-:Y:S01]  /*6940*/  MOV R3, 0x0 ;  /* 0x0000000000037802 */ /* 0x000fe20000000f00 */
[----:B------:R-:W-:Y:S02]  /*6950*/  HFMA2 R12, -RZ, RZ, 0, 5.9604644775390625e-08 ;  /* 0x00000001ff0c7431 */ /* 0x000fe400000001ff */
[----:B------:R-:W-:Y:S02]  /*6960*/  IMAD.MOV.U32 R8, RZ, RZ, 0x70 ;  /* 0x00000070ff087424 */ /* 0x000fe400078e00ff */
[----:B------:R-:W-:Y:S01]  /*6970*/  IMAD.MOV.U32 R13, RZ, RZ, RZ ;  /* 0x000000ffff0d7224 */ /* 0x000fe200078e00ff */
[----:B------:R-:W3:Y:S01]  /*6980*/  LDCU.64 UR6, c[0x4][0x90] ;  /* 0x01001200ff0677ac */ /* 0x000ee20008000a00 */
[----:B------:R-:W4:Y:S01]  /*6990*/  LDC.64 R2, c[0x4][R3] ;  /* 0x0100000003027b82 */ /* 0x000f220000000a00 */
[----:B------:R-:W2:Y:S01]  /*69a0*/  LDCU.64 UR4, c[0x4][0x8] ;  /* 0x01000100ff0477ac */ /* 0x000ea20008000a00 */
[----:B-1----:R-:W-:Y:S01]  /*69b0*/  MOV R5, UR9 ;  /* 0x0000000900057c02 */ /* 0x002fe20008000f00 */
[----:B------:R-:W-:Y:S01]  /*69c0*/  IMAD.U32 R4, RZ, RZ, UR8 ;  /* 0x00000008ff047e24 */ /* 0x000fe2000f8e00ff */
[----:B---3--:R-:W-:Y:S01]  /*69d0*/  MOV R7, UR7 ;  /* 0x0000000700077c02 */ /* 0x008fe20008000f00 */
[----:B------:R-:W-:Y:S01]  /*69e0*/  IMAD.U32 R6, RZ, RZ, UR6 ;  /* 0x00000006ff067e24 */ /* 0x000fe2000f8e00ff */
[----:B--2---:R-:W-:Y:S01]  /*69f0*/  MOV R11, UR5 ;  /* 0x00000005000b7c02 */ /* 0x004fe20008000f00 */
[----:B------:R-:W-:Y:S02]  /*6a00*/  IMAD.U32 R10, RZ, RZ, UR4 ;  /* 0x00000004ff0a7e24 */ /* 0x000fe4000f8e00ff */
[----:B------:R-:W-:Y:S07]  /*6a10*/  LEPC R20, `(.L_x_116) ;  /* 0x000000001014794e */ /* 0x000fee0000000000 */
[----:B----45:R-:W-:Y:S05]  /*6a20*/  CALL.ABS.NOINC R2 ;  /* 0x0000000002007343 */ /* 0x030fea0003c00000 */
.L_x_116:
[----:B------:R-:W-:Y:S01]  /*6a30*/  LOP3.LUT P0, RZ, R98, 0x90, RZ, 0xc0, !PT ;  /* 0x0000009062ff7812 */ /* 0x000fe2000780c0ff */
[----:B------:R-:W-:Y:S11]  /*6a40*/  BSSY.RECONVERGENT B6, `(.L_x_117) ;  /* 0x0000013000067945 */ /* 0x000ff60003800200 */
[----:B------:R-:W-:Y:S01]  /*6a50*/  @!UPT UIADD3 URZ, UPT, UPT, URZ, URZ, URZ ;  /* 0x000000fffffff290 */ /* 0x000fe2000fffe0ff */
[----:B------:R-:W-:Y:S05]  /*6a60*/  @!P0 BRA `(.L_x_118) ;  /* 0x0000000000408947 */ /* 0x000fea0003800000 */
        /* <DEDUP_REMOVED lines=16> */
.L_x_118:
[----:B------:R-:W-:Y:S05]  /*6b70*/  BSYNC.RECONVERGENT B6 ;  /* 0x0000000000067941 */ /* 0x000fea0003800200 */
.L_x_117:
[----:B------:R-:W-:Y:S02]  /*6b80*/  ISETP.NE.U32.AND P0, PT, RZ, UR46, PT ;  /* 0x0000002eff007c0c */ /* 0x000fe4000bf05070 */
[C---:B------:R-:W-:Y:S02]  /*6b90*/  ISETP.NE.U32.AND P4, PT, R86.reuse, RZ, PT ;  /* 0x000000ff5600720c */ /* 0x040fe40003f85070 */
[----:B------:R-:W-:Y:S02]  /*6ba0*/  ISETP.NE.U32.AND P1, PT, R86, RZ, PT ;  /* 0x000000ff5600720c */ /* 0x000fe40003f25070 */
[----:B------:R-:W-:Y:S02]  /*6bb0*/  ISETP.NE.AND.EX P0, PT, RZ, UR47, PT, P0 ;  /* 0x0000002fff007c0c */ /* 0x000fe4000bf05300 */
[C---:B------:R-:W-:Y:S02]  /*6bc0*/  ISETP.NE.AND.EX P4, PT, R87.reuse, RZ, PT, P4 ;  /* 0x000000ff5700720c */ /* 0x040fe40003f85340 */
[----:B------:R-:W-:Y:S02]  /*6bd0*/  ISETP.NE.AND.EX P1, PT, R87, RZ, P0, P1 ;  /* 0x000000ff5700720c */ /* 0x000fe40000725310 */
[----:B------:R-:W-:Y:S02]  /*6be0*/  ISETP.NE.U32.AND P5, PT, R82, RZ, PT ;  /* 0x000000ff5200720c */ /* 0x000fe40003fa5070 */
[----:B------:R-:W-:Y:S02]  /*6bf0*/  ISETP.NE.U32.AND P2, PT, RZ, UR46, PT ;  /* 0x0000002eff007c0c */ /* 0x000fe4000bf45070 */
[----:B------:R-:W-:Y:S02]  /*6c00*/  PLOP3.LUT P0, PT, PT, PT, PT, 0x8, 0x80 ;  /* 0x000000000080781c */ /* 0x000fe40003f0e170 */
[----:B------:R-:W-:Y:S02]  /*6c10*/  ISETP.NE.AND.EX P5, PT, R83, RZ, PT, P5 ;  /* 0x000000ff5300720c */ /* 0x000fe40003fa5350 */
[----:B------:R-:W-:Y:S03]  /*6c20*/  ISETP.NE.AND.EX P2, PT, RZ, UR47, PT, P2 ;  /* 0x0000002fff007c0c */ /* 0x000fe6000bf45320 */
[----:B------:R-:W-:Y:S01]  /*6c30*/  @!P1 PLOP3.LUT P0, PT, P4, PT, PT, 0x80, 0x8 ;  /* 0x000000000008981c */ /* 0x000fe2000270f070 */
[----:B------:R-:W-:Y:S01]  /*6c40*/  @!UPT UIADD3 URZ, UPT, UPT, URZ, URZ, URZ ;  /* 0x000000fffffff290 */ /* 0x000fe2000fffe0ff */
[----:B------:R-:W-:Y:S11]  /*6c50*/  @!P4 BRA `(.L_x_119) ;  /* 0x000000000030c947 */ /* 0x000ff60003800000 */
[----:B------:R-:W-:Y:S01]  /*6c60*/  ISETP.NE.U32.AND P3, PT, R84, RZ, PT ;  /* 0x000000ff5400720c */ /* 0x000fe20003f65070 */
[----:B------:R-:W1:Y:S01]  /*6c70*/  LDCU.64 UR4, c[0x0][0x358] ;  /* 0x00006b00ff0477ac */ /* 0x000e620008000a00 */
[----:B------:R-:W-:Y:S02]  /*6c80*/  IMAD.MOV.U32 R90, RZ, RZ, 0x1 ;  /* 0x00000001ff5a7424 */ /* 0x000fe400078e00ff */
[----:B------:R-:W-:Y:S11]  /*6c90*/  ISETP.NE.AND.EX P3, PT, R85, RZ, PT, P3 ;  /* 0x000000ff5500720c */ /* 0x000ff60003f65330 */
[----:B------:R-:W-:Y:S02]  /*6ca0*/  @!UPT UIADD3 URZ, UPT, UPT, URZ, URZ, URZ ;  /* 0x000000fffffff290 */ /* 0x000fe4000fffe0ff */
[----:B------:R-:W3:Y:S01]  /*6cb0*/  @P3 LDC.64 R2, c[0x0][0x888] ;  /* 0x00022200ff023b82 */ /* 0x000ee20000000a00 */
[----:B--2---:R-:W-:Y:S04]  /*6cc0*/  @P3 IMAD R0, R86, UR36, RZ ;  /* 0x0000002456003c24 */ /* 0x004fe8000f8e02ff */
[----:B---3--:R-:W-:Y:S04]  /*6cd0*/  @P3 IMAD.WIDE R2, R0, 0x4, R2 ;  /* 0x0000000400023825 */ /* 0x008fe800078e0202 */
[----:B------:R-:W-:Y:S01]  /*6ce0*/  HFMA2 R0, -RZ, RZ, 0, 5.9604644775390625e-08 ;  /* 0x00000001ff007431 */ /* 0x000fe200000001ff */
[----:B-1---5:R1:W5:Y:S04]  /*6cf0*/  @P3 LDG.E R41, desc[UR4][R2.64] ;  /* 0x0000000402293981 */ /* 0x022368000c1e1900 */
[----:B------:R-:W-:Y:S01]  /*6d00*/  @!P3 PRMT R90, R0, 0x7610, R90 ;  /* 0x00007610005ab816 */ /* 0x000fe2000000005a */
[----:B-1----:R-:W3:Y:S06]  /*6d10*/  @!P3 LDC R41, c[0x0][0x880] ;  /* 0x00022000ff29bb82 */ /* 0x002eec0000000800 */
.L_x_119:
[----:B------:R-:W-:Y:S05]  /*6d20*/  @!P5 BRA `(.L_x_120) ;  /* 0x000000000024d947 */ /* 0x000fea0003800000 */
[----:B------:R-:W-:Y:S01]  /*6d30*/  ISETP.NE.U32.AND P3, PT, R80, RZ, PT ;  /* 0x000000ff5000720c */ /* 0x000fe20003f65070 */
[----:B------:R-:W1:Y:S03]  /*6d40*/  LDCU.64 UR4, c[0x0][0x358] ;  /* 0x00006b00ff0477ac */ /* 0x000e660008000a00 */
[----:B------:R-:W-:Y:S11]  /*6d50*/  ISETP.NE.AND.EX P3, PT, R81, RZ, PT, P3 ;  /* 0x000000ff5100720c */ /* 0x000ff60003f65330 */
[----:B------:R-:W-:Y:S02]  /*6d60*/  @!UPT UIADD3 URZ, UPT, UPT, URZ, URZ, URZ ;  /* 0x000000fffffff290 */ /* 0x000fe4000fffe0ff */
[----:B------:R-:W4:Y:S01]  /*6d70*/  @P3 LDC.64 R2, c[0x0][0x8a8] ;  /* 0x00022a00ff023b82 */ /* 0x000f220000000a00 */
[----:B--2---:R-:W-:Y:S04]  /*6d80*/  @P3 IMAD R0, R82, UR36, RZ ;  /* 0x0000002452003c24 */ /* 0x004fe8000f8e02ff */
[----:B----4-:R-:W-:Y:S05]  /*6d90*/  @P3 IMAD.WIDE R2, R0, 0x4, R2 ;  /* 0x0000000400023825 */ /* 0x010fea00078e0202 */
[----:B-1---5:R1:W5:Y:S02]  /*6da0*/  @P3 LDG.E R38, desc[UR4][R2.64] ;  /* 0x0000000402263981 */ /* 0x022364000c1e1900 */
[----:B-1----:R-:W4:Y:S02]  /*6db0*/  @!P3 LDC R38, c[0x0][0x8a0] ;  /* 0x00022800ff26bb82 */ /* 0x002f240000000800 */
.L_x_120:
[----:B---3-5:R-:W-:Y:S01]  /*6dc0*/  FSETP.NEU.AND P3, PT, R41, RZ, PT ;  /* 0x000000ff2900720b */ /* 0x028fe20003f6d000 */
[----:B------:R-:W-:Y:S01]  /*6dd0*/  BSSY B1, `(.L_x_121) ;  /* 0x0000040000017945 */ /* 0x000fe20003800000 */
[----:B------:R-:W-:Y:S01]  /*6de0*/  SEL R3, RZ, 0xffffffff, P2 ;  /* 0xffffffffff037807 */ /* 0x000fe20001000000 */
[----:B------:R-:W-:Y:S01]  /*6df0*/  IMAD.MOV.U32 R71, RZ, RZ, 0x1 ;  /* 0x00000001ff477424 */ /* 0x000fe200078e00ff */
[----:B--2---:R-:W-:Y:S01]  /*6e00*/  @!P1 SEL R0, RZ, 0xffffffff, P3 ;  /* 0xffffffffff009807 */ /* 0x004fe20001800000 */
[----:B------:R-:W-:Y:S01]  /*6e10*/  IMAD R39, R36, 0x80, R37 ;  /* 0x0000008024277824 */ /* 0x000fe200078e0225 */
[----:B------:R-:W-:Y:S02]  /*6e20*/  LOP3.LUT P2, RZ, R90, 0xff, RZ, 0xc0, !PT ;  /* 0x000000ff5aff7812 */ /* 0x000fe4000784c0ff */
[----:B------:R-:W-:Y:S02]  /*6e30*/  CS2R R78, SRZ ;  /* 0x00000000004e7805 */ /* 0x000fe4000001ff00 */
[----:B------:R-:W-:Y:S02]  /*6e40*/  LEA R5, R95, UR43, 0x3 ;  /* 0x0000002b5f057c11 */ /* 0x000fe4000f8e18ff */
[----:B------:R-:W-:Y:S02]  /*6e50*/  CS2R R76, SRZ ;  /* 0x00000000004c7805 */ /* 0x000fe4000001ff00 */
[----:B------:R-:W-:Y:S02]  /*6e60*/  @P0 SEL R0, R3, R0, !P2 ;  /* 0x0000000003000207 */ /* 0x000fe40005000000 */
[----:B------:R-:W-:Y:S02]  /*6e70*/  CS2R R74, SRZ ;  /* 0x00000000004a7805 */ /* 0x000fe4000001ff00 */
[----:B------:R-:W-:Y:S02]  /*6e80*/  LEA R92, R36, UR43, 0x3 ;  /* 0x0000002b245c7c11 */ /* 0x000fe4000f8e18ff */
[----:B------:R-:W-:Y:S02]  /*6e90*/  CS2R R72, SRZ ;  /* 0x0000000000487805 */ /* 0x000fe4000001ff00 */
[----:B------:R-:W-:Y:S02]  /*6ea0*/  @!P1 LOP3.LUT R0, R0, 0x1, RZ, 0xc0, !PT ;  /* 0x0000000100009812 */ /* 0x000fe400078ec0ff */
[----:B------:R-:W-:Y:S02]  /*6eb0*/  SHF.L.U32 R7, R97, 0x1f, RZ ;  /* 0x0000001f61077819 */ /* 0x000fe400000006ff */
[----:B------:R-:W-:Y:S02]  /*6ec0*/  ISETP.NE.U32.OR P6, PT, R0, 0x1, P1 ;  /* 0x000000010000780c */ /* 0x000fe40000fc5470 */
[----:B------:R-:W-:Y:S02]  /*6ed0*/  SEL R0, RZ, 0xffffffff, P3 ;  /* 0xffffffffff007807 */ /* 0x000fe40001800000 */
[----:B------:R-:W-:Y:S02]  /*6ee0*/  P2R R103, PR, RZ, 0x40 ;  /* 0x00000040ff677803 */ /* 0x000fe40000000000 */
[----:B------:R-:W-:Y:S04]  /*6ef0*/  @P4 SEL R0, R3, R0, !P2 ;  /* 0x0000000003004207 */ /* 0x000fe80005000000 */
[----:B------:R-:W-:Y:S03]  /*6f00*/  LOP3.LUT R0, R0, 0x1, RZ, 0xc0, !PT ;  /* 0x0000000100007812 */ /* 0x000fe600078ec0ff */
[----:B------:R-:W-:Y:S02]  /*6f10*/  @P6 SHF.L.U32 R2, R94, 0x1f, RZ ;  /* 0x0000001f5e026819 */ /* 0x000fe400000006ff */
[----:B------:R-:W-:Y:S02]  /*6f20*/  ISETP.NE.U32.AND P5, PT, R0, 0x1, PT ;  /* 0x000000010000780c */ /* 0x000fe40003fa5070 */
[----:B------:R-:W1:Y:S02]  /*6f30*/  @P6 SYNCS.PHASECHK.TRANS64.TRYWAIT P1, [R5+URZ+0x100], R2 ;  /* 0x00010002050065a7 */ /* 0x000e6400080211ff */
[----:B------:R-:W-:Y:S01]  /*6f40*/  P2R R101, PR, RZ, 0x20 ;  /* 0x00000020ff657803 */ /* 0x000fe20000000000 */
[----:B------:R2:W3:Y:S01]  /*6f50*/  SYNCS.PHASECHK.TRANS64.TRYWAIT P0, [R92+URZ+0x170], R7 ;  /* 0x000170075c0075a7 */ /* 0x0004e200080011ff */
[----:B-1----:R-:W-:Y:S01]  /*6f60*/  @P6 SEL R71, RZ, 0x1, !P1 ;  /* 0x00000001ff476807 */ /* 0x002fe20004800000 */
[----:B--2---:R-:W-:Y:S06]  /*6f70*/  @!P6 BRA `(.L_x_122) ;  /* 0x000000000094e947 */ /* 0x004fec0003800000 */
[----:B------:R-:W-:Y:S01]  /*6f80*/  @P5 IMAD R4, R95, 0x1000, R88 ;  /* 0x000010005f045824 */ /* 0x000fe200078e0258 */
[----:B------:R-:W-:Y:S01]  /*6f90*/  LOP3.LUT P6, RZ, R89, 0x80, RZ, 0xc0, !PT ;  /* 0x0000008059ff7812 */ /* 0x000fe200078cc0ff */
[----:B------:R-:W1:Y:S01]  /*6fa0*/  S2R R0, SR_CgaCtaId ;  /* 0x0000000000007919 */ /* 0x000e620000008800 */
[----:B------:R-:W-:Y:S01]  /*6fb0*/  ISETP.NE.AND P2, PT, R71, RZ, PT ;  /* 0x000000ff4700720c */ /* 0x000fe20003f45270 */
[----:B------:R-:W-:Y:S01]  /*6fc0*/  @P5 VIADD R3, R4, UR43 ;  /* 0x0000002b04035c36 */ /* 0x000fe20008000000 */
[----:B------:R-:W-:Y:S01]  /*6fd0*/  PLOP3.LUT P1, PT, PT, PT, PT, 0x8, 0x80 ;  /* 0x000000000080781c */ /* 0x000fe20003f2e170 */
[----:B------:R-:W-:Y:S01]  /*6fe0*/  BSSY B0, `(.L_x_123) ;  /* 0x000000d000007945 */ /* 0x000fe20003800000 */
[----:B------:R-:W-:Y:S01]  /*6ff0*/  @P5 PLOP3.LUT P1, PT, P6, PT, PT, 0x80, 0x8 ;  /* 0x000000000008581c */ /* 0x000fe2000372f070 */
[C---:B------:R-:W-:Y:S01]  /*7000*/  @P5 VIADD R2, R3.reuse, 0x300 ;  /* 0x0000030003025836 */ /* 0x040fe20000000000 */
[----:B------:R-:W-:Y:S01]  /*7010*/  CS2R R74, SRZ ;  /* 0x00000000004a7805 */ /* 0x000fe2000001ff00 */
[----:B------:R-:W-:Y:S01]  /*7020*/  @P5 VIADD R3, R3, 0x310 ;  /* 0x0000031003035836 */ /* 0x000fe20000000000 */
[----:B------:R-:W-:Y:S02]  /*7030*/  CS2R R72, SRZ ;  /* 0x0000000000487805 */ /* 0x000fe4000001ff00 */
[----:B------:R-:W-:Y:S02]  /*7040*/  CS2R R78, SRZ ;  /* 0x00000000004e7805 */ /* 0x000fe4000001ff00 */
[----:B------:R-:W-:Y:S05]  /*7050*/  CS2R R76, SRZ ;  /* 0x00000000004c7805 */ /* 0x000fea000001ff00 */
[----:B------:R-:W-:Y:S01]  /*7060*/  @P1 VIADD R3, R2, 0xfffffff0 ;  /* 0xfffffff002031836 */ /* 0x000fe20000000000 */
[----:B------:R-:W-:Y:S06]  /*7070*/  @P2 BRA `(.L_x_124) ;  /* 0x00000000000c2947 */ /* 0x000fec0003800000 */
[----:B------:R-:W-:Y:S04]  /*7080*/  SHF.L.U32 R2, R94, 0x1f, RZ ;  /* 0x0000001f5e027819 */ /* 0x000fe800000006ff */
[----:B------:R-:W2:Y:S02]  /*7090*/  SYNCS.PHASECHK.TRANS64.TRYWAIT P1, [R5+URZ+0x100], R2 ;  /* 0x00010002050075a7 */ /* 0x000ea400080211ff */
[----:B--2---:R-:W-:Y:S05]  /*70a0*/  @!P1 BRA `(.L_x_125) ;  /* 0x0000004400ac9947 */ /* 0x004fea0003800000 */
.L_x_124:
[----:B------:R-:W-:Y:S05]  /*70b0*/  BSYNC B0 ;  /* 0x0000000000007941 */ /* 0x000fea0003800000 */
.L_x_123:
[----:B------:R-:W-:Y:S01]  /*70c0*/  ISETP.NE.AND P1, PT, R101, RZ, PT ;  /* 0x000000ff6500720c */ /* 0x000fe20003f25270 */
[----:B--2---:R-:W-:Y:S02]  /*70d0*/  VIADD R5, R5, 0x120 ;  /* 0x0000012005057836 */ /* 0x004fe40000000000 */
[----:B------:R-:W-:Y:S03]  /*70e0*/  VIADD R95, R95, 0x1 ;  /* 0x000000015f5f7836 */ /* 0x000fe60000000000 */
[----:B-1----:R-:W-:Y:S07]  /*70f0*/  PRMT R0, R0, 0x654, R5 ;  /* 0x0000065400007816 */ /* 0x002fee0000000005 */
[----:B------:R1:W2:Y:S04]  /*7100*/  @P1 LDS.128 R72, [R4+UR43+0x300] ;  /* 0x0003002b04481984 */ /* 0x0002a80008000c00 */
[----:B------:R1:W1:Y:S01]  /*7110*/  @P1 LDS.128 R76, [R3] ;  /* 0x00000000034c1984 */ /* 0x0002620000000c00 */
[C---:B------:R-:W-:Y:S01]  /*7120*/  ISETP.NE.AND P1, PT, R95.reuse, 0x4, PT ;  /* 0x000000045f00780c */ /* 0x040fe20003f25270 */
[----:B------:R-:W-:Y:S01]  /*7130*/  @!PT LDS RZ, [RZ] ;  /* 0x00000000fffff984 */ /* 0x000fe20000000800 */
[----:B------:R-:W-:Y:S01]  /*7140*/  @!PT LDS RZ, [RZ] ;  /* 0x00000000fffff984 */ /* 0x000fe20000000800 */
[----:B------:R-:W-:Y:S01]  /*7150*/  @!PT LDS RZ, [RZ] ;  /* 0x00000000fffff984 */ /* 0x000fe20000000800 */
[----:B------:R-:W-:Y:S01]  /*7160*/  @!PT LDS RZ, [RZ] ;  /* 0x00000000fffff984 */ /* 0x000fe20000000800 */
[----:B------:R5:W-:Y:S06]  /*7170*/  MEMBAR.ALL.CTA ;  /* 0x0000000000007992 */ /* 0x000bec0000008000 */
[----:B-----5:R-:W5:Y:S01]  /*7180*/  FENCE.VIEW.ASYNC.S ;  /* 0x00000000000073c6 */ /* 0x020f620000000000 */
[----:B------:R-:W-:Y:S02]  /*7190*/  SEL R5, RZ, 0x1, P1 ;  /* 0x00000001ff057807 */ /* 0x000fe40000800000 */
[----:B------:R-:W-:Y:S02]  /*71a0*/  SEL R95, R95, RZ, P1 ;  /* 0x000000ff5f5f7207 */ /* 0x000fe40000800000 */
[----:B------:R-:W-:Y:S01]  /*71b0*/  LOP3.LUT R94, R94, R5, RZ, 0x3c, !PT ;  /* 0x000000055e5e7212 */ /* 0x000fe200078e3cff */
[----:B-----5:R1:W-:Y:S06]  /*71c0*/  SYNCS.ARRIVE.TRANS64.RED.A1T0 RZ, [R0+URZ], RZ ;  /* 0x000000ff00ff79a7 */ /* 0x0203ec00081004ff */
.L_x_122:
[----:B------:R-:W-:Y:S05]  /*71d0*/  BSYNC B1 ;  /* 0x0000000000017941 */ /* 0x000fea0003800000 */
.L_x_121:
[----:B-1----:R-:W-:Y:S04]  /*71e0*/  SHF.R.U32.HI R0, RZ, 0x15, R39 ;  /* 0x00000015ff007819 */ /* 0x002fe80000011627 */
[----:B------:R-:W-:Y:S01]  /*71f0*/  LOP3.LUT P1, RZ, R0, 0x3, R91, 0x48, !PT ;  /* 0x0000000300ff7812 */ /* 0x000fe2000782485b */
[----:B------:R-:W-:Y:S01]  /*7200*/  @!UPT UIADD3 URZ, UPT, UPT, URZ, URZ, URZ ;  /* 0x000000fffffff290 */ /* 0x000fe2000fffe0ff */
[----:B---3--:R-:W-:Y:S11]  /*7210*/  @P0 BRA `(.L_x_126) ;  /* 0x0000000000080947 */ /* 0x008ff60003800000 */
[----:B------:R-:W1:Y:S02]  /*7220*/  SYNCS.PHASECHK.TRANS64.TRYWAIT P0, [R92+URZ+0x170], R7 ;  /* 0x000170075c0075a7 */ /* 0x000e6400080011ff */
[----:B-1----:R-:W-:Y:S05]  /*7230*/  @!P0 BRA `(.L_x_127) ;  /* 0x00000044005c8947 */ /* 0x002fea0003800000 */
.L_x_126:
[----:B------:R-:W-:Y:S05]  /*7240*/  @!P1 BRA `(.L_x_128) ;  /* 0x0000000000409947 */ /* 0x000fea0003800000 */
[----:B------:R-:W3:Y:S01]  /*7250*/  LDCU.64 UR8, c[0x4][0x78] ;  /* 0x01000f00ff0877ac */ /* 0x000ee20008000a00 */
[----:B------:R-:W-:Y:S01]  /*7260*/  MOV R3, 0x0 ;  /* 0x0000000000037802 */ /* 0x000fe20000000f00 */
[----:B------:R-:W-:Y:S02]  /*7270*/  HFMA2 R12, -RZ, RZ, 0, 5.9604644775390625e-08 ;  /* 0x00000001ff0c7431 */ /* 0x000fe400000001ff */
[----:B------:R-:W-:Y:S02]  /*7280*/  IMAD.MOV.U32 R8, RZ, RZ, 0x192 ;  /* 0x00000192ff087424 */ /* 0x000fe400078e00ff */
[----:B------:R-:W-:Y:S01]  /*7290*/  IMAD.MOV.U32 R13, RZ, RZ, RZ ;  /* 0x000000ffff0d7224 */ /* 0x000fe200078e00ff */
[----:B------:R-:W1:Y:S01]  /*72a0*/  LDCU.64 UR6, c[0x4][0x80] ;  /* 0x01001000ff0677ac */ /* 0x000e620008000a00 */
[----:B------:R-:W2:Y:S01]  /*72b0*/  LDC.64 R2, c[0x4][R3] ;  /* 0x0100000003027b82 */ /* 0x000ea20000000a00 */
[----:B------:R-:W5:Y:S01]  /*72c0*/  LDCU.64 UR4, c[0x4][0x18] ;  /* 0x01000300ff0477ac */ /* 0x000f620008000a00 */
[----:B---3--:R-:W-:Y:S01]  /*72d0*/  MOV R5, UR9 ;  /* 0x0000000900057c02 */ /* 0x008fe20008000f00 */
[----:B------:R-:W-:Y:S01]  /*72e0*/  IMAD.U32 R4, RZ, RZ, UR8 ;  /* 0x00000008ff047e24 */ /* 0x000fe2000f8e00ff */
[----:B-1----:R-:W-:Y:S01]  /*72f0*/  MOV R7, UR7 ;  /* 0x0000000700077c02 */ /* 0x002fe20008000f00 */
[----:B------:R-:W-:Y:S01]  /*7300*/  IMAD.U32 R6, RZ, RZ, UR6 ;  /* 0x00000006ff067e24 */ /* 0x000fe2000f8e00ff */
[----:B-----5:R-:W-:Y:S01]  /*7310*/  MOV R11, UR5 ;  /* 0x00000005000b7c02 */ /* 0x020fe20008000f00 */
[----:B------:R-:W-:Y:S02]  /*7320*/  IMAD.U32 R10, RZ, RZ, UR4 ;  /* 0x00000004ff0a7e24 */ /* 0x000fe4000f8e00ff */
[----:B------:R-:W-:Y:S07]  /*7330*/  LEPC R20, `(.L_x_128) ;  /* 0x000000001014794e */ /* 0x000fee0000000000 */
[----:B--2-4-:R-:W-:Y:S05]  /*7340*/  CALL.ABS.NOINC R2 ;  /* 0x0000000002007343 */ /* 0x014fea0003c00000 */
.L_x_128:
[-C--:B--2---:R-:W-:Y:S01]  /*7350*/  F2FP.F16.E4M3.UNPACK_B R42, R72.reuse ;  /* 0x00000048ff2a723e */ /* 0x084fe200020006ff */
[----:B------:R-:W-:Y:S05]  /*7360*/  WARPSYNC.ALL ;  /* 0x0000000000007948 */ /* 0x000fea0003800000 */
[----:B------:R-:W-:Y:S01]  /*7370*/  R2UR UR4, R39 ;  /* 0x00000000270472ca */ /* 0x000fe200000e0000 */
[--C-:B------:R-:W-:Y:S01]  /*7380*/  HADD2.F32 R40, -RZ, R42.reuse.H0_H0 ;  /* 0x2000002aff287230 */ /* 0x100fe20000004100 */
[----:B------:R-:W-:Y:S01]  /*7390*/  F2FP.F16.E4M3.UNPACK_B R43, R72.H1 ;  /* 0x00000048ff2b723e */ /* 0x000fe200030006ff */
[----:B------:R-:W-:Y:S01]  /*73a0*/  HADD2.F32 R42, -RZ, R42.H1_H1 ;  /* 0x3000002aff2a7230 */ /* 0x000fe20000004100 */
[-C--:B------:R-:W-:Y:S01]  /*73b0*/  F2FP.F16.E4M3.UNPACK_B R45, R73.reuse ;  /* 0x00000049ff2d723e */ /* 0x080fe200020006ff */
[----:B------:R-:W-:Y:S01]  /*73c0*/  BSSY.RECONVERGENT B0, `(.L_x_129) ;  /* 0x000009e000007945 */ /* 0x000fe20003800200 */
[----:B------:R-:W-:Y:S01]  /*73d0*/  F2FP.F16.E4M3.UNPACK_B R47, R73.H1 ;  /* 0x00000049ff2f723e */ /* 0x000fe200030006ff */
[--C-:B------:R-:W-:Y:S01]  /*73e0*/  HADD2.F32 R44, -RZ, R43.reuse.H0_H0 ;  /* 0x2000002bff2c7230 */ /* 0x100fe20000004100 */
[-C--:B------:R-:W-:Y:S01]  /*73f0*/  F2FP.F16.E4M3.UNPACK_B R49, R74.reuse ;  /* 0x0000004aff31723e */ /* 0x080fe200020006ff */
[----:B------:R-:W-:Y:S01]  /*7400*/  HADD2.F32 R46, -RZ, R43.H1_H1 ;  /* 0x3000002bff2e7230 */ /* 0x000fe20000004100 */
[----:B------:R-:W-:Y:S01]  /*7410*/  F2FP.F16.E4M3.UNPACK_B R51, R74.H1 ;  /* 0x0000004aff33723e */ /* 0x000fe200030006ff */
[--C-:B------:R-:W-:Y:S01]  /*7420*/  HADD2.F32 R43, -RZ, R45.reuse.H0_H0 ;  /* 0x2000002dff2b7230 */ /* 0x100fe20000004100 */
[-C--:B------:R-:W-:Y:S01]  /*7430*/  F2FP.F16.E4M3.UNPACK_B R53, R75.reuse ;  /* 0x0000004bff35723e */ /* 0x080fe200020006ff */
[----:B-1----:R-:W4:Y:S01]  /*7440*/  LDTM.x32 R4, tmem[UR4] ;  /* 0x00000004000479ee */ /* 0x002f2200082c0000 */
[----:B------:R-:W-:Y:S01]  /*7450*/  F2FP.F16.E4M3.UNPACK_B R55, R75.H1 ;  /* 0x0000004bff37723e */ /* 0x000fe200030006ff */
[----:B------:R-:W-:Y:S01]  /*7460*/  HADD2.F32 R48, -RZ, R45.H1_H1 ;  /* 0x3000002dff307230 */ /* 0x000fe20000004100 */
[-C--:B------:R-:W-:Y:S01]  /*7470*/  F2FP.F16.E4M3.UNPACK_B R57, R76.reuse ;  /* 0x0000004cff39723e */ /* 0x080fe200020006ff */
[----:B------:R-:W-:Y:S01]  /*7480*/  HADD2.F32 R52, -RZ, R49.H1_H1 ;  /* 0x30000031ff347230 */ /* 0x000fe20000004100 */
[----:B------:R-:W-:Y:S01]  /*7490*/  IADD3 R113, PT, PT, R88, UR43, RZ ;  /* 0x0000002b58717c10 */ /* 0x000fe2000fffe0ff */
[----:B------:R-:W-:Y:S01]  /*74a0*/  HADD2.F32 R56, -RZ, R53.H1_H1 ;  /* 0x30000035ff387230 */ /* 0x000fe20000004100 */
[----:B------:R-:W-:Y:S01]  /*74b0*/  MOV R102, 0x10 ;  /* 0x0000001000667802 */ /* 0x000fe20000000f00 */
[----:B------:R-:W-:Y:S01]  /*74c0*/  HADD2.F32 R60, -RZ, R57.H1_H1 ;  /* 0x30000039ff3c7230 */ /* 0x000fe20000004100 */
[----:B------:R-:W-:Y:S01]  /*74d0*/  LOP3.LUT P5, RZ, R89, 0x80, RZ, 0xc0, !PT ;  /* 0x0000008059ff7812 */ /* 0x000fe200078ac0ff */
[--C-:B------:R-:W-:Y:S01]  /*74e0*/  HADD2.F32 R45, -RZ, R47.reuse.H0_H0 ;  /* 0x2000002fff2d7230 */ /* 0x100fe20000004100 */
[----:B------:R-:W-:Y:S01]  /*74f0*/  F2FP.F16.E4M3.UNPACK_B R59, R76.H1 ;  /* 0x0000004cff3b723e */ /* 0x000fe200030006ff */
[----:B------:R-:W-:Y:S01]  /*7500*/  HADD2.F32 R50, -RZ, R47.H1_H1 ;  /* 0x3000002fff327230 */ /* 0x000fe20000004100 */
[----:B------:R-:W-:Y:S01]  /*7510*/  SEL R102, R102, 0xfffffff0, !P5 ;  /* 0xfffffff066667807 */ /* 0x000fe20006800000 */
[----:B------:R-:W-:Y:S01]  /*7520*/  HADD2.F32 R47, -RZ, R49.H0_H0 ;  /* 0x20000031ff2f7230 */ /* 0x000fe20000004100 */
[-C--:B------:R-:W-:Y:S01]  /*7530*/  F2FP.F16.E4M3.UNPACK_B R61, R77.reuse ;  /* 0x0000004dff3d723e */ /* 0x080fe200020006ff */
[--C-:B------:R-:W-:Y:S01]  /*7540*/  HADD2.F32 R49, -RZ, R51.reuse.H0_H0 ;  /* 0x20000033ff317230 */ /* 0x100fe20000004100 */
[----:B------:R-:W-:Y:S01]  /*7550*/  IADD3 R100, PT, PT, R113, R102, RZ ;  /* 0x0000006671647210 */ /* 0x000fe20007ffe0ff */
[----:B------:R-:W-:Y:S01]  /*7560*/  HADD2.F32 R54, -RZ, R51.H1_H1 ;  /* 0x30000033ff367230 */ /* 0x000fe20000004100 */
[----:B------:R-:W-:Y:S01]  /*7570*/  F2FP.F16.E4M3.UNPACK_B R63, R77.H1 ;  /* 0x0000004dff3f723e */ /* 0x000fe200030006ff */
[----:B------:R-:W-:Y:S01]  /*7580*/  HADD2.F32 R51, -RZ, R53.H0_H0 ;  /* 0x20000035ff337230 */ /* 0x000fe20000004100 */
[-C--:B------:R-:W-:Y:S01]  /*7590*/  F2FP.F16.E4M3.UNPACK_B R65, R78.reuse ;  /* 0x0000004eff41723e */ /* 0x080fe200020006ff */
[----:B------:R-:W-:Y:S01]  /*75a0*/  HADD2.F32 R64, -RZ, R61.H1_H1 ;  /* 0x3000003dff407230 */ /* 0x000fe20000004100 */
[----:B------:R-:W-:Y:S01]  /*75b0*/  F2FP.F16.E4M3.UNPACK_B R67, R78.H1 ;  /* 0x0000004eff43723e */ /* 0x000fe200030006ff */
[C---:B----4-:R-:W-:Y:S01]  /*75c0*/  FMUL R0, R38.reuse, R4 ;  /* 0x0000000426007220 */ /* 0x050fe20000400000 */
[C---:B------:R-:W-:Y:S01]  /*75d0*/  FMUL R2, R38.reuse, R5 ;  /* 0x0000000526027220 */ /* 0x040fe20000400000 */
[C---:B------:R-:W-:Y:S01]  /*75e0*/  FMUL R4, R38.reuse, R8 ;  /* 0x0000000826047220 */ /* 0x040fe20000400000 */
[C---:B------:R-:W-:Y:S01]  /*75f0*/  FMUL R5, R38.reuse, R9 ;  /* 0x0000000926057220 */ /* 0x040fe20000400000 */
[C---:B------:R-:W-:Y:S01]  /*7600*/  FFMA R0, R41.reuse, R40, R0 ;  /* 0x0000002829007223 */ /* 0x040fe20000000000 */
[C---:B------:R-:W-:Y:S01]  /*7610*/  FFMA R2, R41.reuse, R42, R2 ;  /* 0x0000002a29027223 */ /* 0x040fe20000000002 */
[C---:B------:R-:W-:Y:S01]  /*7620*/  FMUL R8, R38.reuse, R12 ;  /* 0x0000000c26087220 */ /* 0x040fe20000400000 */
[C---:B------:R-:W-:Y:S01]  /*7630*/  FMUL R9, R38.reuse, R13 ;  /* 0x0000000d26097220 */ /* 0x040fe20000400000 */
[C---:B------:R-:W-:Y:S01]  /*7640*/  FMUL R12, R38.reuse, R16 ;  /* 0x00000010260c7220 */ /* 0x040fe20000400000 */
[C---:B------:R-:W-:Y:S01]  /*7650*/  FMUL R13, R38.reuse, R17 ;  /* 0x00000011260d7220 */ /* 0x040fe20000400000 */
[C---:B------:R-:W-:Y:S01]  /*7660*/  FMUL R16, R38.reuse, R20 ;  /* 0x0000001426107220 */ /* 0x040fe20000400000 */
[C---:B------:R-:W-:Y:S01]  /*7670*/  FMUL R17, R38.reuse, R21 ;  /* 0x0000001526117220 */ /* 0x040fe20000400000 */
[C---:B------:R-:W-:Y:S01]  /*7680*/  FMUL R20, R38.reuse, R24 ;  /* 0x0000001826147220 */ /* 0x040fe20000400000 */
[C---:B------:R-:W-:Y:S01]  /*7690*/  FMUL R21, R38.reuse, R25 ;  /* 0x0000001926157220 */ /* 0x040fe20000400000 */
[----:B------:R-:W-:Y:S02]  /*76a0*/  HADD2.F32 R68, -RZ, R65.H1_H1 ;  /* 0x30000041ff447230 */ /* 0x000fe40000004100 */
[C---:B------:R-:W-:Y:S01]  /*76b0*/  FMUL R24, R38.reuse, R28 ;  /* 0x0000001c26187220 */ /* 0x040fe20000400000 */
[C---:B------:R-:W-:Y:S01]  /*76c0*/  FMUL R25, R38.reuse, R29 ;  /* 0x0000001d26197220 */ /* 0x040fe20000400000 */
[C---:B------:R-:W-:Y:S01]  /*76d0*/  FMUL R28, R38.reuse, R32 ;  /* 0x00000020261c7220 */ /* 0x040fe20000400000 */
[C---:B------:R-:W-:Y:S01]  /*76e0*/  FMUL R29, R38.reuse, R33 ;  /* 0x00000021261d7220 */ /* 0x040fe20000400000 */
[C---:B------:R-:W-:Y:S01]  /*76f0*/  FMUL R3, R38.reuse, R6 ;  /* 0x0000000626037220 */ /* 0x040fe20000400000 */
[C---:B------:R-:W-:Y:S01]  /*7700*/  FMUL R7, R38.reuse, R7 ;  /* 0x0000000726077220 */ /* 0x040fe20000400000 */
[C---:B------:R-:W-:Y:S01]  /*7710*/  FMUL R6, R38.reuse, R10 ;  /* 0x0000000a26067220 */ /* 0x040fe20000400000 */
[-C--:B------:R-:W-:Y:S01]  /*7720*/  F2FP.F16.E4M3.UNPACK_B R40, R79.reuse ;  /* 0x0000004fff28723e */ /* 0x080fe200020006ff */
[C---:B------:R-:W-:Y:S01]  /*7730*/  FFMA R3, R41.reuse, R44, R3 ;  /* 0x0000002c29037223 */ /* 0x040fe20000000003 */
[C---:B------:R-:W-:Y:S01]  /*7740*/  FFMA R7, R41.reuse, R46, R7 ;  /* 0x0000002e29077223 */ /* 0x040fe20000000007 */
[----:B------:R-:W-:Y:S01]  /*7750*/  F2FP.F16.E4M3.UNPACK_B R42, R79.H1 ;  /* 0x0000004fff2a723e */ /* 0x000fe200030006ff */
[C---:B------:R-:W-:Y:S01]  /*7760*/  FFMA R4, R41.reuse, R43, R4 ;  /* 0x0000002b29047223 */ /* 0x040fe20000000004 */
[----:B------:R-:W-:Y:S01]  /*7770*/  FFMA R5, R41, R48, R5 ;  /* 0x0000003029057223 */ /* 0x000fe20000000005 */
[----:B------:R-:W-:Y:S01]  /*7780*/  ISETP.NE.AND P0, PT, R99, RZ, PT ;  /* 0x000000ff6300720c */ /* 0x000fe20003f05270 */
[----:B------:R-:W-:Y:S01]  /*7790*/  FFMA R6, R41, R45, R6 ;  /* 0x0000002d29067223 */ /* 0x000fe20000000006 */
[----:B------:R-:W-:Y:S01]  /*77a0*/  F2FP.SATFINITE.E4M3.F32.PACK_AB_MERGE_C R105, R7, R3, RZ ;  /* 0x000000030769723e */ /* 0x000fe200048070ff */
[C---:B------:R-:W-:Y:S01]  /*77b0*/  FMUL R11, R38.reuse, R11 ;  /* 0x0000000b260b7220 */ /* 0x040fe20000400000 */
[C---:B------:R-:W-:Y:S01]  /*77c0*/  FMUL R10, R38.reuse, R14 ;  /* 0x0000000e260a7220 */ /* 0x040fe20000400000 */
[----:B------:R-:W-:Y:S01]  /*77d0*/  FMUL R15, R38, R15 ;  /* 0x0000000f260f7220 */ /* 0x000fe20000400000 */
[----:B------:R-:W-:Y:S01]  /*77e0*/  F2FP.SATFINITE.E4M3.F32.PACK_AB_MERGE_C R104, R2, R0, R105 ;  /* 0x000000000268723e */ /* 0x000fe20004807069 */
[C---:B------:R-:W-:Y:S01]  /*77f0*/  FFMA R11, R41.reuse, R50, R11 ;  /* 0x00000032290b7223 */ /* 0x040fe2000000000b */
[----:B------:R-:W-:Y:S01]  /*7800*/  FFMA R8, R41, R47, R8 ;  /* 0x0000002f29087223 */ /* 0x000fe20000000008 */
[----:B------:R-:W-:Y:S01]  /*7810*/  ISETP.NE.AND P6, PT, R103, RZ, PT ;  /* 0x000000ff6700720c */ /* 0x000fe20003fc5270 */
[----:B------:R-:W-:Y:S01]  /*7820*/  FFMA R9, R41, R52, R9 ;  /* 0x0000003429097223 */ /* 0x000fe20000000009 */
[--C-:B------:R-:W-:Y:S01]  /*7830*/  HADD2.F32 R53, -RZ, R55.reuse.H0_H0 ;  /* 0x20000037ff357230 */ /* 0x100fe20000004100 */
[----:B------:R-:W-:Y:S01]  /*7840*/  F2FP.SATFINITE.E4M3.F32.PACK_AB_MERGE_C R105, R11, R6, RZ ;  /* 0x000000060b69723e */ /* 0x000fe200048070ff */
[C---:B------:R-:W-:Y:S01]  /*7850*/  FFMA R10, R41.reuse, R49, R10 ;  /* 0x00000031290a7223 */ /* 0x040fe2000000000a */
[C---:B------:R-:W-:Y:S01]  /*7860*/  FFMA R15, R41.reuse, R54, R15 ;  /* 0x00000036290f7223 */ /* 0x040fe2000000000f */
[----:B------:R-:W-:Y:S01]  /*7870*/  FFMA R12, R41, R51, R12 ;  /* 0x00000033290c7223 */ /* 0x000fe2000000000c */
[----:B------:R-:W-:Y:S01]  /*7880*/  F2FP.SATFINITE.E4M3.F32.PACK_AB_MERGE_C R105, R5, R4, R105 ;  /* 0x000000040569723e */ /* 0x000fe20004807069 */
[----:B------:R-:W-:Y:S01]  /*7890*/  FFMA R13, R41, R56, R13 ;  /* 0x00000038290d7223 */ /* 0x000fe2000000000d */
[----:B------:R-:W-:Y:S01]  /*78a0*/  HADD2.F32 R58, -RZ, R55.H1_H1 ;  /* 0x30000037ff3a7230 */ /* 0x000fe20000004100 */
[----:B------:R-:W-:Y:S01]  /*78b0*/  F2FP.SATFINITE.E4M3.F32.PACK_AB_MERGE_C R106, R15, R10, RZ ;  /* 0x0000000a0f6a723e */ /* 0x000fe200048070ff */
[----:B------:R-:W-:Y:S02]  /*78c0*/  HADD2.F32 R55, -RZ, R57.H0_H0 ;  /* 0x20000039ff377230 */ /* 0x000fe40000004100 */
[C---:B------:R-:W-:Y:S01]  /*78d0*/  FMUL R14, R38.reuse, R18 ;  /* 0x00000012260e7220 */ /* 0x040fe20000400000 */
[C---:B------:R-:W-:Y:S01]  /*78e0*/  FMUL R19, R38.reuse, R19 ;  /* 0x0000001326137220 */ /* 0x040fe20000400000 */
[--C-:B------:R-:W-:Y:S02]  /*78f0*/  HADD2.F32 R57, -RZ, R59.reuse.H0_H0 ;  /* 0x2000003bff397230 */ /* 0x100fe40000004100 */
[C---:B------:R-:W-:Y:S01]  /*7900*/  FMUL R18, R38.reuse, R22 ;  /* 0x0000001626127220 */ /* 0x040fe20000400000 */
[C---:B------:R-:W-:Y:S01]  /*7910*/  FFMA R14, R41.reuse, R53, R14 ;  /* 0x00000035290e7223 */ /* 0x040fe2000000000e */
[----:B------:R-:W-:Y:S02]  /*7920*/  HADD2.F32 R62, -RZ, R59.H1_H1 ;  /* 0x3000003bff3e7230 */ /* 0x000fe40000004100 */
[C---:B------:R-:W-:Y:S01]  /*7930*/  FFMA R19, R41.reuse, R58, R19 ;  /* 0x0000003a29137223 */ /* 0x040fe20000000013 */
[----:B------:R-:W-:Y:S02]  /*7940*/  HADD2.F32 R59, -RZ, R61.H0_H0 ;  /* 0x2000003dff3b7230 */ /* 0x000fe40000004100 */
[C---:B------:R-:W-:Y:S01]  /*7950*/  FMUL R23, R38.reuse, R23 ;  /* 0x0000001726177220 */ /* 0x040fe20000400000 */
[C---:B------:R-:W-:Y:S01]  /*7960*/  FFMA R16, R41.reuse, R55, R16 ;  /* 0x0000003729107223 */ /* 0x040fe20000000010 */
[C---:B------:R-:W-:Y:S01]  /*7970*/  FFMA R17, R41.reuse, R60, R17 ;  /* 0x0000003c29117223 */ /* 0x040fe20000000011 */
[--C-:B------:R-:W-:Y:S02]  /*7980*/  HADD2.F32 R61, -RZ, R63.reuse.H0_H0 ;  /* 0x2000003fff3d7230 */ /* 0x100fe40000004100 */
[C---:B------:R-:W-:Y:S01]  /*7990*/  FFMA R18, R41.reuse, R57, R18 ;  /* 0x0000003929127223 */ /* 0x040fe20000000012 */
[----:B------:R-:W-:Y:S02]  /*79a0*/  HADD2.F32 R66, -RZ, R63.H1_H1 ;  /* 0x3000003fff427230 */ /* 0x000fe40000004100 */
[C---:B------:R-:W-:Y:S01]  /*79b0*/  FMUL R22, R38.reuse, R26 ;  /* 0x0000001a26167220 */ /* 0x040fe20000400000 */
[----:B------:R-:W-:Y:S02]  /*79c0*/  HADD2.F32 R63, -RZ, R65.H0_H0 ;  /* 0x20000041ff3f7230 */ /* 0x000fe40000004100 */
[C---:B------:R-:W-:Y:S01]  /*79d0*/  FFMA R23, R41.reuse, R62, R23 ;  /* 0x0000003e29177223 */ /* 0x040fe20000000017 */
[C---:B------:R-:W-:Y:S01]  /*79e0*/  FMUL R27, R38.reuse, R27 ;  /* 0x0000001b261b7220 */ /* 0x040fe20000400000 */
[C---:B------:R-:W-:Y:S01]  /*79f0*/  FFMA R20, R41.reuse, R59, R20 ;  /* 0x0000003b29147223 */ /* 0x040fe20000000014 */
[C---:B------:R-:W-:Y:S01]  /*7a00*/  FFMA R21, R41.reuse, R64, R21 ;  /* 0x0000004029157223 */ /* 0x040fe20000000015 */
[--C-:B------:R-:W-:Y:S02]  /*7a10*/  HADD2.F32 R65, -RZ, R67.reuse.H0_H0 ;  /* 0x20000043ff417230 */ /* 0x100fe40000004100 */
[C---:B------:R-:W-:Y:S01]  /*7a20*/  FFMA R22, R41.reuse, R61, R22 ;  /* 0x0000003d29167223 */ /* 0x040fe20000000016 */
[----:B------:R-:W-:Y:S02]  /*7a30*/  HADD2.F32 R70, -RZ, R67.H1_H1 ;  /* 0x30000043ff467230 */ /* 0x000fe40000004100 */
[C---:B------:R-:W-:Y:S01]  /*7a40*/  FMUL R26, R38.reuse, R30 ;  /* 0x0000001e261a7220 */ /* 0x040fe20000400000 */
[--C-:B------:R-:W-:Y:S02]  /*7a50*/  HADD2.F32 R67, -RZ, R40.reuse.H0_H0 ;  /* 0x20000028ff437230 */ /* 0x100fe40000004100 */
[C---:B------:R-:W-:Y:S01]  /*7a60*/  FFMA R27, R41.reuse, R66, R27 ;  /* 0x00000042291b7223 */ /* 0x040fe2000000001b */
[C---:B------:R-:W-:Y:S01]  /*7a70*/  FMUL R31, R38.reuse, R31 ;  /* 0x0000001f261f7220 */ /* 0x040fe20000400000 */
[C---:B------:R-:W-:Y:S01]  /*7a80*/  FFMA R24, R41.reuse, R63, R24 ;  /* 0x0000003f29187223 */ /* 0x040fe20000000018 */
[----:B------:R-:W-:Y:S02]  /*7a90*/  HADD2.F32 R40, -RZ, R40.H1_H1 ;  /* 0x30000028ff287230 */ /* 0x000fe40000004100 */
[C---:B------:R-:W-:Y:S01]  /*7aa0*/  FFMA R25, R41.reuse, R68, R25 ;  /* 0x0000004429197223 */ /* 0x040fe20000000019 */
[--C-:B------:R-:W-:Y:S02]  /*7ab0*/  HADD2.F32 R69, -RZ, R42.reuse.H0_H0 ;  /* 0x2000002aff457230 */ /* 0x100fe40000004100 */
[C---:B------:R-:W-:Y:S01]  /*7ac0*/  FFMA R26, R41.reuse, R65, R26 ;  /* 0x00000041291a7223 */ /* 0x040fe2000000001a */
[----:B------:R-:W-:Y:S02]  /*7ad0*/  HADD2.F32 R42, -RZ, R42.H1_H1 ;  /* 0x3000002aff2a7230 */ /* 0x000fe40000004100 */
[C---:B------:R-:W-:Y:S01]  /*7ae0*/  FMUL R30, R38.reuse, R34 ;  /* 0x00000022261e7220 */ /* 0x040fe20000400000 */
[----:B------:R-:W-:Y:S01]  /*7af0*/  FFMA R31, R41, R70, R31 ;  /* 0x00000046291f7223 */ /* 0x000fe2000000001f */
[----:B------:R-:W-:Y:S01]  /*7b00*/  FMUL R35, R38, R35 ;  /* 0x0000002326237220 */ /* 0x000fe20000400000 */
[----:B------:R-:W-:Y:S01]  /*7b10*/  F2FP.SATFINITE.E4M3.F32.PACK_AB_MERGE_C R107, R19, R14, RZ ;  /* 0x0000000e136b723e */ /* 0x000fe200048070ff */
[C---:B------:R-:W-:Y:S01]  /*7b20*/  FFMA R28, R41.reuse, R67, R28 ;  /* 0x00000043291c7223 */ /* 0x040fe2000000001c */
[C---:B------:R-:W-:Y:S01]  /*7b30*/  FFMA R29, R41.reuse, R40, R29 ;  /* 0x00000028291d7223 */ /* 0x040fe2000000001d */
[C---:B------:R-:W-:Y:S01]  /*7b40*/  FFMA R30, R41.reuse, R69, R30 ;  /* 0x00000045291e7223 */ /* 0x040fe2000000001e */
[----:B------:R-:W-:Y:S01]  /*7b50*/  FFMA R35, R41, R42, R35 ;  /* 0x0000002a29237223 */ /* 0x000fe20000000023 */
[----:B------:R-:W-:Y:S02]  /*7b60*/  F2FP.SATFINITE.E4M3.F32.PACK_AB_MERGE_C R106, R9, R8, R106 ;  /* 0x00000008096a723e */ /* 0x000fe4000480706a */
[----:B------:R-:W-:Y:S02]  /*7b70*/  F2FP.SATFINITE.E4M3.F32.PACK_AB_MERGE_C R107, R13, R12, R107 ;  /* 0x0000000c0d6b723e */ /* 0x000fe4000480706b */
[----:B------:R-:W-:Y:S02]  /*7b80*/  F2FP.SATFINITE.E4M3.F32.PACK_AB_MERGE_C R108, R23, R18, RZ ;  /* 0x00000012176c723e */ /* 0x000fe400048070ff */
[----:B------:R-:W-:Y:S01]  /*7b90*/  F2FP.SATFINITE.E4M3.F32.PACK_AB_MERGE_C R109, R27, R22, RZ ;  /* 0x000000161b6d723e */ /* 0x000fe200048070ff */
[----:B------:R1:W-:Y:S01]  /*7ba0*/  STS.128 [R88+UR43+0x4300], R104 ;  /* 0x0043006858007988 */ /* 0x0003e20008000c2b */
[----:B------:R-:W-:Y:S02]  /*7bb0*/  F2FP.SATFINITE.E4M3.F32.PACK_AB_MERGE_C R112, R31, R26, RZ ;  /* 0x0000001a1f70723e */ /* 0x000fe400048070ff */
[----:B------:R-:W-:Y:S02]  /*7bc0*/  F2FP.SATFINITE.E4M3.F32.PACK_AB_MERGE_C R114, R35, R30, RZ ;  /* 0x0000001e2372723e */ /* 0x000fe400048070ff */
[----:B------:R-:W-:Y:S02]  /*7bd0*/  F2FP.SATFINITE.E4M3.F32.PACK_AB_MERGE_C R108, R17, R16, R108 ;  /* 0x00000010116c723e */ /* 0x000fe4000480706c */
[----:B------:R-:W-:Y:S02]  /*7be0*/  F2FP.SATFINITE.E4M3.F32.PACK_AB_MERGE_C R109, R21, R20, R109 ;  /* 0x00000014156d723e */ /* 0x000fe4000480706d */
[----:B------:R-:W-:Y:S02]  /*7bf0*/  F2FP.SATFINITE.E4M3.F32.PACK_AB_MERGE_C R110, R25, R24, R112 ;  /* 0x00000018196e723e */ /* 0x000fe40004807070 */
[----:B------:R-:W-:Y:S02]  /*7c00*/  F2FP.SATFINITE.E4M3.F32.PACK_AB_MERGE_C R111, R29, R28, R114 ;  /* 0x0000001c1d6f723e */ /* 0x000fe40004807072 */
[----:B------:R-:W-:Y:S02]  /*7c10*/  LEA R112, R95, UR43, 0x3 ;  /* 0x0000002b5f707c11 */ /* 0x000fe4000f8e18ff */
[----:B------:R-:W-:Y:S01]  /*7c20*/  @P6 SHF.L.U32 R113, R94, 0x1f, RZ ;  /* 0x0000001f5e716819 */ /* 0x000fe200000006ff */
[----:B------:R1:W-:Y:S01]  /*7c30*/  STS.128 [R100+0x4300], R108 ;  /* 0x0043006c64007388 */ /* 0x0003e20000000c00 */
[----:B------:R-:W-:Y:S01]  /*7c40*/  @!PT LDS RZ, [RZ] ;  /* 0x00000000fffff984 */ /* 0x000fe20000000800 */
[----:B------:R-:W-:Y:S01]  /*7c50*/  @!PT LDS RZ, [RZ] ;  /* 0x00000000fffff984 */ /* 0x000fe20000000800 */
[----:B------:R-:W-:Y:S01]  /*7c60*/  @!PT LDS RZ, [RZ] ;  /* 0x00000000fffff984 */ /* 0x000fe20000000800 */
[----:B------:R-:W-:Y:S01]  /*7c70*/  @!PT LDS RZ, [RZ] ;  /* 0x00000000fffff984 */ /* 0x000fe20000000800 */
[----:B------:R2:W-:Y:S07]  /*7c80*/  MEMBAR.ALL.CTA ;  /* 0x0000000000007992 */ /* 0x0005ee0000008000 */
[----:B--2---:R-:W2:Y:S02]  /*7c90*/  FENCE.VIEW.ASYNC.S ;  /* 0x00000000000073c6 */ /* 0x004ea40000000000 */
[----:B--2---:R-:W-:Y:S06]  /*7ca0*/  BAR.SYNC.DEFER_BLOCKING 0x1, 0x80 ;  /* 0x0042000000007b1d */ /* 0x004fec0000010000 */
[----:B------:R-:W-:Y:S05]  /*7cb0*/  @P0 BRA `(.L_x_130) ;  /* 0x0000000000380947 */ /* 0x000fea0003800000 */
[----:B------:R-:W-:Y:S01]  /*7cc0*/  UIADD3 UR4, UPT, UPT, UR43, 0x4300, URZ ;  /* 0x000043002b047890 */ /* 0x000fe2000fffe0ff */
[----:B------:R-:W-:Y:S01]  /*7cd0*/  UMOV UR51, UR36 ;  /* 0x0000002400337c82 */ /* 0x000fe20008000000 */
[----:B------:R-:W-:Y:S02]  /*7ce0*/  UIADD3 UR9, UPT, UPT, UR49, 0x80, URZ ;  /* 0x0000008031097890 */ /* 0x000fe4000fffe0ff */
[----:B------:R-:W-:Y:S02]  /*7cf0*/  UIADD3 UR8, UPT, UPT, UR43, 0x4b00, URZ ;  /* 0x00004b002b087890 */ /* 0x000fe4000fffe0ff */
[----:B------:R-:W-:Y:S01]  /*7d00*/  MOV R98, UR4 ;  /* 0x0000000400627c02 */ /* 0x000fe20008000f00 */
[----:B------:R-:W-:Y:S01]  /*7d10*/  UIADD3 UR4, UP0, UPT, UR60, 0x680, URZ ;  /* 0x000006803c047890 */ /* 0x000fe2000ff1e0ff */
[----:B------:R-:W-:Y:S02]  /*7d20*/  UMOV UR10, UR50 ;  /* 0x00000032000a7c82 */ /* 0x000fe40008000000 */
[----:B------:R-:W-:Y:S01]  /*7d30*/  R2UR UR48, R98 ;  /* 0x00000000623072ca */ /* 0x000fe200000e0000 */
[----:B------:R-:W-:Y:S01]  /*7d40*/  UIADD3.X UR5, UPT, UPT, URZ, UR61, URZ, UP0, !UPT ;  /* 0x0000003dff057290 */ /* 0x000fe200087fe4ff */
[----:B------:R-:W-:Y:S11]  /*7d50*/  UMOV UR11, UR36 ;  /* 0x00000024000b7c82 */ /* 0x000ff60008000000 */
[----:B------:R2:W-:Y:S01]  /*7d60*/  UTMASTG.3D [UR48], [UR4] ;  /* 0x00000030040073b5 */ /* 0x0005e20008010000 */
[----:B------:R2:W-:Y:S01]  /*7d70*/  UTMASTG.3D [UR8], [UR4] ;  /* 0x00000008040073b5 */ /* 0x0005e20008010000 */
[----:B------:R0:W-:Y:S01]  /*7d80*/  UTMACMDFLUSH ;  /* 0x00000000000079b7 */ /* 0x0001e20000000000 */
[----:B--2---:R-:W-:Y:S04]  /*7d90*/  DEPBAR.LE SB0, 0x1 ;  /* 0x000080400000791a */ /* 0x004fe80000000000 */
.L_x_130:
[----:B------:R-:W-:Y:S05]  /*7da0*/  BSYNC.RECONVERGENT B0 ;  /* 0x0000000000007941 */ /* 0x000fea0003800200 */
.L_x_129:
[----:B------:R-:W-:Y:S06]  /*7db0*/  BAR.SYNC.DEFER_BLOCKING 0x1, 0x80 ;  /* 0x0042000000007b1d */ /* 0x000fec0000010000 */
[----:B------:R-:W2:Y:S01]  /*7dc0*/  @P6 SYNCS.PHASECHK.TRANS64.TRYWAIT P0, [R112+URZ+0x100], R113 ;  /* 0x00010071700065a7 */ /* 0x000ea200080011ff */
[----:B------:R-:W-:Y:S01]  /*7dd0*/  BSSY B1, `(.L_x_131) ;  /* 0x0000020000017945 */ /* 0x000fe20003800000 */
[----:B--2---:R-:W-:Y:S03]  /*7de0*/  @P6 SEL R71, RZ, 0x1, !P0 ;  /* 0x00000001ff476807 */ /* 0x004fe60004000000 */
[----:B------:R-:W-:Y:S05]  /*7df0*/  @!P6 BRA `(.L_x_132) ;  /* 0x000000000074e947 */ /* 0x000fea0003800000 */
[----:B------:R-:W-:Y:S01]  /*7e00*/  ISETP.NE.AND P1, PT, R101, RZ, PT ;  /* 0x000000ff6500720c */ /* 0x000fe20003f25270 */
[----:B------:R-:W2:Y:S01]  /*7e10*/  S2R R0, SR_CgaCtaId ;  /* 0x0000000000007919 */ /* 0x000ea20000008800 */
[----:B------:R-:W-:Y:S01]  /*7e20*/  ISETP.NE.AND P0, PT, R71, RZ, PT ;  /* 0x000000ff4700720c */ /* 0x000fe20003f05270 */
[----:B------:R-:W-:Y:S10]  /*7e30*/  BSSY B0, `(.L_x_133) ;  /* 0x0000008000007945 */ /* 0x000ff40003800000 */
[----:B------:R-:W-:Y:S05]  /*7e40*/  @P1 IMAD R2, R95, 0x1000, R88 ;  /* 0x000010005f021824 */ /* 0x000fea00078e0258 */
[----:B------:R-:W-:Y:S05]  /*7e50*/  @P1 IADD3 R3, PT, PT, R2, UR43, RZ ;  /* 0x0000002b02031c10 */ /* 0x000fea000fffe0ff */
[----:B------:R-:W-:Y:S01]  /*7e60*/  @P1 IMAD.IADD R4, R3, 0x1, R102 ;  /* 0x0000000103041824 */ /* 0x000fe200078e0266 */
[----:B------:R-:W-:Y:S06]  /*7e70*/  @P0 BRA `(.L_x_134) ;  /* 0x00000000000c0947 */ /* 0x000fec0003800000 */
[----:B------:R-:W-:Y:S04]  /*7e80*/  SHF.L.U32 R3, R94, 0x1f, RZ ;  /* 0x0000001f5e037819 */ /* 0x000fe800000006ff */
[----:B------:R-:W3:Y:S02]  /*7e90*/  SYNCS.PHASECHK.TRANS64.TRYWAIT P0, [R112+URZ+0x100], R3 ;  /* 0x00010003700075a7 */ /* 0x000ee400080011ff */
[----:B---3--:R-:W-:Y:S05]  /*7ea0*/  @!P0 BRA `(.L_x_135) ;  /* 0x0000003800548947 */ /* 0x008fea0003800000 */
.L_x_134:
[----:B------:R-:W-:Y:S05]  /*7eb0*/  BSYNC B0 ;  /* 0x0000000000007941 */ /* 0x000fea0003800000 */
.L_x_133:
[----:B------:R-:W-:Y:S01]  /*7ec0*/  ISETP.NE.AND P0, PT, R101, RZ, PT ;  /* 0x000000ff6500720c */ /* 0x000fe20003f05270 */
[----:B---3--:R-:W-:Y:S02]  /*7ed0*/  VIADD R3, R112, 0x120 ;  /* 0x0000012070037836 */ /* 0x008fe40000000000 */
[----:B------:R-:W-:Y:S03]  /*7ee0*/  VIADD R95, R95, 0x1 ;  /* 0x000000015f5f7836 */ /* 0x000fe60000000000 */
[----:B--2---:R-:W-:Y:S07]  /*7ef0*/  PRMT R0, R0, 0x654, R3 ;  /* 0x0000065400007816 */ /* 0x004fee0000000003 */
[----:B------:R2:W3:Y:S04]  /*7f00*/  @P0 LDS.128 R72, [R2+UR43+0x300] ;  /* 0x0003002b02480984 */ /* 0x0004e80008000c00 */
[----:B------:R2:W4:Y:S01]  /*7f10*/  @P0 LDS.128 R76, [R4+0x300] ;  /* 0x00030000044c0984 */ /* 0x0005220000000c00 */
        /* <DEDUP_REMOVED lines=11> */
.L_x_132:
[----:B------:R-:W-:Y:S05]  /*7fd0*/  BSYNC B1 ;  /* 0x0000000000017941 */ /* 0x000fea0003800000 */
.L_x_131:
[----:B--2---:R-:W-:Y:S05]  /*7fe0*/  VIADD R0, R39, 0x20 ;  /* 0x0000002027007836 */ /* 0x004fea0000000000 */
[----:B------:R-:W-:Y:S04]  /*7ff0*/  SHF.R.U32.HI R0, RZ, 0x15, R0 ;  /* 0x00000015ff007819 */ /* 0x000fe80000011600 */
[----:B------:R-:W-:Y:S11]  /*8000*/  LOP3.LUT P0, RZ, R0, 0x3, R91, 0x48, !PT ;  /* 0x0000000300ff7812 */ /* 0x000ff6000780485b */
[----:B------:R-:W-:Y:S02]  /*8010*/  @!UPT UIADD3 URZ, UPT, UPT, URZ, URZ, URZ ;  /* 0x000000fffffff290 */ /* 0x000fe4000fffe0ff */
[----:B------:R-:W-:Y:S05]  /*8020*/  @!P0 BRA `(.L_x_136) ;  /* 0x0000000000408947 */ /* 0x000fea0003800000 */
[----:B------:R-:W2:Y:S01]  /*8030*/  LDCU.64 UR8, c[0x4][0x78] ;  /* 0x01000f00ff0877ac */ /* 0x000ea20008000a00 */
[----:B------:R-:W-:Y:S01]  /*8040*/  MOV R3, 0x0 ;  /* 0x0000000000037802 */ /* 0x000fe20000000f00 */
[----:B------:R-:W-:Y:S02]  /*8050*/  HFMA2 R12, -RZ, RZ, 0, 5.9604644775390625e-08 ;  /* 0x00000001ff0c7431 */ /* 0x000fe400000001ff */
[----:B------:R-:W-:Y:S02]  /*8060*/  IMAD.MOV.U32 R8, RZ, RZ, 0x192 ;  /* 0x00000192ff087424 */ /* 0x000fe400078e00ff */
[----:B------:R-:W-:Y:S01]  /*8070*/  IMAD.MOV.U32 R13, RZ, RZ, RZ ;  /* 0x000000ffff0d7224 */ /* 0x000fe200078e00ff */
[----:B------:R-:W5:Y:S01]  /*8080*/  LDCU.64 UR6, c[0x4][0x80] ;  /* 0x01001000ff0677ac */ /* 0x000f620008000a00 */
[----:B------:R-:W1:Y:S01]  /*8090*/  LDC.64 R2, c[0x4][R3] ;  /* 0x0100000003027b82 */ /* 0x000e620000000a00 */
[----:B------:R-:W3:Y:S01]  /*80a0*/  LDCU.64 UR4, c[0x4][0x18] ;  /* 0x01000300ff0477ac */ /* 0x000ee20008000a00 */
[----:B--2---:R-:W-:Y:S01]  /*80b0*/  MOV R5, UR9 ;  /* 0x0000000900057c02 */ /* 0x004fe20008000f00 */
[----:B------:R-:W-:Y:S01]  /*80c0*/  IMAD.U32 R4, RZ, RZ, UR8 ;  /* 0x00000008ff047e24 */ /* 0x000fe2000f8e00ff */
[----:B-----5:R-:W-:Y:S01]  /*80d0*/  MOV R7, UR7 ;  /* 0x0000000700077c02 */ /* 0x020fe20008000f00 */
[----:B------:R-:W-:Y:S01]  /*80e0*/  IMAD.U32 R6, RZ, RZ, UR6 ;  /* 0x00000006ff067e24 */ /* 0x000fe2000f8e00ff */
[----:B---3--:R-:W-:Y:S01]  /*80f0*/  MOV R11, UR5 ;  /* 0x00000005000b7c02 */ /* 0x008fe20008000f00 */
[----:B------:R-:W-:Y:S02]  /*8100*/  IMAD.U32 R10, RZ, RZ, UR4 ;  /* 0x00000004ff0a7e24 */ /* 0x000fe4000f8e00ff */
[----:B------:R-:W-:Y:S07]  /*8110*/  LEPC R20, `(.L_x_136) ;  /* 0x000000001014794e */ /* 0x000fee0000000000 */
[----:B-1--4-:R-:W-:Y:S05]  /*8120*/  CALL.ABS.NOINC R2 ;  /* 0x0000000002007343 */ /* 0x012fea0003c00000 */
.L_x_136:
[-C--:B---3--:R-:W-:Y:S01]  /*8130*/  F2FP.F16.E4M3.UNPACK_B R42, R72.reuse ;  /* 0x00000048ff2a723e */ /* 0x088fe200020006ff */
        /* <DEDUP_REMOVED lines=13> */
[----:B------:R-:W-:Y:S01]  /*8210*/  F2FP.F16.E4M3.UNPACK_B R54, R75 ;  /* 0x0000004bff36723e */ /* 0x000fe200020006ff */
[----:B------:R-:W2:Y:S01]  /*8220*/  LDTM.x32 R4, tmem[UR4+0x20] ;  /* 0x00002004000479ee */ /* 0x000ea200082c0000 */
[----:B------:R-:W-:Y:S01]  /*8230*/  HADD2.F32 R46, -RZ, R46.H1_H1 ;  /* 0x3000002eff2e7230 */ /* 0x000fe20000004100 */
[----:B----4-:R-:W-:Y:S01]  /*8240*/  F2FP.F16.E4M3.UNPACK_B R58, R76 ;  /* 0x0000004cff3a723e */ /* 0x010fe200020006ff */
[--C-:B------:R-:W-:Y:S01]  /*8250*/  HADD2.F32 R49, -RZ, R50.reuse.H0_H0 ;  /* 0x20000032ff317230 */ /* 0x100fe20000004100 */
[----:B------:R-:W-:Y:S01]  /*8260*/  F2FP.F16.E4M3.UNPACK_B R62, R77 ;  /* 0x0000004dff3e723e */ /* 0x000fe200020006ff */
[----:B------:R-:W-:Y:S01]  /*8270*/  HADD2.F32 R50, -RZ, R50.H1_H1 ;  /* 0x30000032ff327230 */ /* 0x000fe20000004100 */
[----:B------:R-:W-:Y:S01]  /*8280*/  F2FP.F16.E4M3.UNPACK_B R66, R78 ;  /* 0x0000004eff42723e */ /* 0x000fe200020006ff */
[--C-:B------:R-:W-:Y:S01]  /*8290*/  HADD2.F32 R53, -RZ, R54.reuse.H0_H0 ;  /* 0x20000036ff357230 */ /* 0x100fe20000004100 */
[----:B------:R-:W-:Y:S01]  /*82a0*/  F2FP.F16.E4M3.UNPACK_B R70, R79 ;  /* 0x0000004fff46723e */ /* 0x000fe200020006ff */
[----:B------:R-:W-:Y:S01]  /*82b0*/  HADD2.F32 R54, -RZ, R54.H1_H1 ;  /* 0x30000036ff367230 */ /* 0x000fe20000004100 */
[----:B------:R-:W-:Y:S01]  /*82c0*/  F2FP.F16.E4M3.UNPACK_B R56, R75.H1 ;  /* 0x0000004bff38723e */ /* 0x000fe200030006ff */
[--C-:B------:R-:W-:Y:S01]  /*82d0*/  HADD2.F32 R57, -RZ, R58.reuse.H0_H0 ;  /* 0x2000003aff397230 */ /* 0x100fe20000004100 */
[----:B------:R-:W-:Y:S01]  /*82e0*/  F2FP.F16.E4M3.UNPACK_B R60, R76.H1 ;  /* 0x0000004cff3c723e */ /* 0x000fe200030006ff */
[----:B------:R-:W-:Y:S01]  /*82f0*/  HADD2.F32 R58, -RZ, R58.H1_H1 ;  /* 0x3000003aff3a7230 */ /* 0x000fe20000004100 */
[----:B------:R-:W-:Y:S01]  /*8300*/  F2FP.F16.E4M3.UNPACK_B R64, R77.H1 ;  /* 0x0000004dff40723e */ /* 0x000fe200030006ff */
[--C-:B------:R-:W-:Y:S01]  /*8310*/  HADD2.F32 R61, -RZ, R62.reuse.H0_H0 ;  /* 0x2000003eff3d7230 */ /* 0x100fe20000004100 */
[----:B------:R-:W-:Y:S01]  /*8320*/  F2FP.F16.E4M3.UNPACK_B R68, R78.H1 ;  /* 0x0000004eff44723e */ /* 0x000fe200030006ff */
[----:B------:R-:W-:Y:S01]  /*8330*/  HADD2.F32 R62, -RZ, R62.H1_H1 ;  /* 0x3000003eff3e7230 */ /* 0x000fe20000004100 */
[----:B------:R-:W-:Y:S01]  /*8340*/  ISETP.NE.AND P0, PT, R99, RZ, PT ;  /* 0x000000ff6300720c */ /* 0x000fe20003f05270 */
[--C-:B------:R-:W-:Y:S01]  /*8350*/  HADD2.F32 R65, -RZ, R66.reuse.H0_H0 ;  /* 0x20000042ff417230 */ /* 0x100fe20000004100 */
[----:B------:R-:W-:Y:S01]  /*8360*/  ISETP.NE.AND P6, PT, R103, RZ, PT ;  /* 0x000000ff6700720c */ /* 0x000fe20003fc5270 */
[----:B------:R-:W-:Y:S02]  /*8370*/  HADD2.F32 R66, -RZ, R66.H1_H1 ;  /* 0x30000042ff427230 */ /* 0x000fe40000004100 */
[--C-:B------:R-:W-:Y:S02]  /*8380*/  HADD2.F32 R69, -RZ, R70.reuse.H0_H0 ;  /* 0x20000046ff457230 */ /* 0x100fe40000004100 */
[C---:B--2---:R-:W-:Y:S01]  /*8390*/  FMUL R0, R38.reuse, R4 ;  /* 0x0000000426007220 */ /* 0x044fe20000400000 */
        /* <DEDUP_REMOVED lines=20> */
[--C-:B------:R-:W-:Y:S02]  /*84e0*/  HADD2.F32 R47, -RZ, R48.reuse.H0_H0 ;  /* 0x20000030ff2f7230 */ /* 0x100fe40000004100 */
[C---:B------:R-:W-:Y:S01]  /*84f0*/  FMUL R6, R38.reuse, R10 ;  /* 0x0000000a26067220 */ /* 0x040fe20000400000 */
[C---:B------:R-:W-:Y:S01]  /*8500*/  FFMA R3, R41.reuse, R42, R3 ;  /* 0x0000002a29037223 */ /* 0x040fe20000000003 */
[----:B------:R-:W-:Y:S02]  /*8510*/  HADD2.F32 R48, -RZ, R48.H1_H1 ;  /* 0x30000030ff307230 */ /* 0x000fe40000004100 */
[C---:B------:R-:W-:Y:S01]  /*8520*/  FFMA R7, R41.reuse, R44, R7 ;  /* 0x0000002c29077223 */ /* 0x040fe20000000007 */
[C---:B------:R-:W-:Y:S01]  /*8530*/  FFMA R4, R41.reuse, R45, R4 ;  /* 0x0000002d29047223 */ /* 0x040fe20000000004 */
[C---:B------:R-:W-:Y:S01]  /*8540*/  FFMA R5, R41.reuse, R46, R5 ;  /* 0x0000002e29057223 */ /* 0x040fe20000000005 */
[----:B------:R-:W-:Y:S01]  /*8550*/  FFMA R6, R41, R47, R6 ;  /* 0x0000002f29067223 */ /* 0x000fe20000000006 */
[----:B------:R-:W-:Y:S01]  /*8560*/  FMUL R11, R38, R11 ;  /* 0x0000000b260b7220 */ /* 0x000fe20000400000 */
[----:B------:R-:W-:Y:S01]  /*8570*/  F2FP.F16.E4M3.UNPACK_B R40, R79.H1 ;  /* 0x0000004fff28723e */ /* 0x000fe200030006ff */
[--C-:B------:R-:W-:Y:S01]  /*8580*/  HADD2.F32 R51, -RZ, R52.reuse.H0_H0 ;  /* 0x20000034ff337230 */ /* 0x100fe20000004100 */
[----:B-1----:R-:W-:Y:S01]  /*8590*/  F2FP.SATFINITE.E4M3.F32.PACK_AB_MERGE_C R105, R7, R3, RZ ;  /* 0x000000030769723e */ /* 0x002fe200048070ff */
[C---:B------:R-:W-:Y:S01]  /*85a0*/  FFMA R11, R41.reuse, R48, R11 ;  /* 0x00000030290b7223 */ /* 0x040fe2000000000b */
[C---:B------:R-:W-:Y:S01]  /*85b0*/  FFMA R8, R41.reuse, R49, R8 ;  /* 0x0000003129087223 */ /* 0x040fe20000000008 */
[----:B------:R-:W-:Y:S01]  /*85c0*/  FFMA R9, R41, R50, R9 ;  /* 0x0000003229097223 */ /* 0x000fe20000000009 */
[----:B------:R-:W-:Y:S01]  /*85d0*/  F2FP.SATFINITE.E4M3.F32.PACK_AB_MERGE_C R104, R2, R0, R105 ;  /* 0x000000000268723e */ /* 0x000fe20004807069 */
[----:B------:R-:W-:Y:S01]  /*85e0*/  HADD2.F32 R52, -RZ, R52.H1_H1 ;  /* 0x30000034ff347230 */ /* 0x000fe20000004100 */
[----:B------:R-:W-:Y:S01]  /*85f0*/  F2FP.SATFINITE.E4M3.F32.PACK_AB_MERGE_C R106, R11, R6, RZ ;  /* 0x000000060b6a723e */ /* 0x000fe200048070ff */
[C---:B------:R-:W-:Y:S01]  /*8600*/  FMUL R10, R38.reuse, R14 ;  /* 0x0000000e260a7220 */ /* 0x040fe20000400000 */
[C---:B------:R-:W-:Y:S01]  /*8610*/  FMUL R15, R38.reuse, R15 ;  /* 0x0000000f260f7220 */ /* 0x040fe20000400000 */
[--C-:B------:R-:W-:Y:S01]  /*8620*/  HADD2.F32 R55, -RZ, R56.reuse.H0_H0 ;  /* 0x20000038ff377230 */ /* 0x100fe20000004100 */
[----:B------:R-:W-:Y:S01]  /*8630*/  F2FP.SATFINITE.E4M3.F32.PACK_AB_MERGE_C R105, R5, R4, R106 ;  /* 0x000000040569723e */ /* 0x000fe2000480706a */
[C---:B------:R-:W-:Y:S01]  /*8640*/  FFMA R10, R41.reuse, R51, R10 ;  /* 0x00000033290a7223 */ /* 0x040fe2000000000a */
[C---:B------:R-:W-:Y:S01]  /*8650*/  FFMA R15, R41.reuse, R52, R15 ;  /* 0x00000034290f7223 */ /* 0x040fe2000000000f */
[C---:B------:R-:W-:Y:S01]  /*8660*/  FFMA R12, R41.reuse, R53, R12 ;  /* 0x00000035290c7223 */ /* 0x040fe2000000000c */
[C---:B------:R-:W-:Y:S01]  /*8670*/  FFMA R13, R41.reuse, R54, R13 ;  /* 0x00000036290d7223 */ /* 0x040fe2000000000d */
[----:B------:R-:W-:Y:S02]  /*8680*/  HADD2.F32 R56, -RZ, R56.H1_H1 ;  /* 0x30000038ff387230 */ /* 0x000fe40000004100 */
[C---:B------:R-:W-:Y:S01]  /*8690*/  FMUL R14, R38.reuse, R18 ;  /* 0x00000012260e7220 */ /* 0x040fe20000400000 */
[C---:B------:R-:W-:Y:S01]  /*86a0*/  FMUL R19, R38.reuse, R19 ;  /* 0x0000001326137220 */ /* 0x040fe20000400000 */
[--C-:B------:R-:W-:Y:S02]  /*86b0*/  HADD2.F32 R59, -RZ, R60.reuse.H0_H0 ;  /* 0x2000003cff3b7230 */ /* 0x100fe40000004100 */
[C---:B------:R-:W-:Y:S01]  /*86c0*/  FMUL R18, R38.reuse, R22 ;  /* 0x0000001626127220 */ /* 0x040fe20000400000 */
[C---:B------:R-:W-:Y:S01]  /*86d0*/  FFMA R14, R41.reuse, R55, R14 ;  /* 0x00000037290e7223 */ /* 0x040fe2000000000e */
[----:B------:R-:W-:Y:S02]  /*86e0*/  HADD2.F32 R60, -RZ, R60.H1_H1 ;  /* 0x3000003cff3c7230 */ /* 0x000fe40000004100 */
        /* <DEDUP_REMOVED lines=8> */
[C---:B------:R-:W-:Y:S01]  /*8770*/  FFMA R23, R41.reuse, R60, R23 ;  /* 0x0000003c29177223 */ /* 0x040fe20000000017 */
[C---:B------:R-:W-:Y:S01]  /*8780*/  FMUL R27, R38.reuse, R27 ;  /* 0x0000001b261b7220 */ /* 0x040fe20000400000 */
[C---:B------:R-:W-:Y:S01]  /*8790*/  FFMA R20, R41.reuse, R61, R20 ;  /* 0x0000003d29147223 */ /* 0x040fe20000000014 */
[C---:B------:R-:W-:Y:S01]  /*87a0*/  FFMA R21, R41.reuse, R62, R21 ;  /* 0x0000003e29157223 */ /* 0x040fe20000000015 */
[--C-:B------:R-:W-:Y:S02]  /*87b0*/  HADD2.F32 R67, -RZ, R68.reuse.H0_H0 ;  /* 0x20000044ff437230 */ /* 0x100fe40000004100 */
[----:B------:R-:W-:Y:S01]  /*87c0*/  FFMA R22, R41, R63, R22 ;  /* 0x0000003f29167223 */ /* 0x000fe20000000016 */
[----:B------:R-:W-:Y:S02]  /*87d0*/  HADD2.F32 R68, -RZ, R68.H1_H1 ;  /* 0x30000044ff447230 */ /* 0x000fe40000004100 */
[C---:B------:R-:W-:Y:S01]  /*87e0*/  FMUL R26, R38.reuse, R30 ;  /* 0x0000001e261a7220 */ /* 0x040fe20000400000 */
[----:B------:R-:W-:Y:S01]  /*87f0*/  F2FP.SATFINITE.E4M3.F32.PACK_AB_MERGE_C R107, R15, R10, RZ ;  /* 0x0000000a0f6b723e */ /* 0x000fe200048070ff */
        /* <DEDUP_REMOVED lines=8> */
[----:B------:R-:W-:Y:S01]  /*8880*/  F2FP.SATFINITE.E4M3.F32.PACK_AB_MERGE_C R106, R9, R8, R107 ;  /* 0x00000008096a723e */ /* 0x000fe2000480706b */
        /* <DEDUP_REMOVED lines=28> */
[----:B------:R-:W-:Y:S02]  /*8a50*/  UIADD3 UR4, UP0, UPT, UR60, 0x680, URZ ;  /* 0x000006803c047890 */ /* 0x000fe4000ff1e0ff */
[----:B------:R-:W-:Y:S02]  /*8a60*/  UIADD3 UR13, UPT, UPT, UR49, 0x20, URZ ;  /* 0x00000020310d7890 */ /* 0x000fe4000fffe0ff */
[----:B------:R-:W-:Y:S02]  /*8a70*/  UIADD3 UR12, UPT, UPT, UR43, 0x5300, URZ ;  /* 0x000053002b0c7890 */ /* 0x000fe4000fffe0ff */
[----:B------:R-:W-:Y:S01]  /*8a80*/  UIADD3.X UR5, UPT, UPT, URZ, UR61, URZ, UP0, !UPT ;  /* 0x0000003dff057290 */ /* 0x000fe200087fe4ff */
[----:B------:R-:W-:Y:S01]  /*8a90*/  UMOV UR14, UR50 ;  /* 0x00000032000e7c82 */ /* 0x000fe20008000000 */
[----:B------:R-:W-:Y:S01]  /*8aa0*/  UMOV UR15, UR36 ;  /* 0x00000024000f7c82 */ /* 0x000fe20008000000 */
[----:B------:R-:W-:Y:S02]  /*8ab0*/  UIADD3 UR9, UPT, UPT, UR49, 0xa0, URZ ;  /* 0x000000a031097890 */ /* 0x000fe4000fffe0ff */
[----:B------:R-:W-:Y:S01]  /*8ac0*/  UIADD3 UR8, UPT, UPT, UR43, 0x5b00, URZ ;  /* 0x00005b002b087890 */ /* 0x000fe2000fffe0ff */
[----:B------:R-:W-:Y:S03]  /*8ad0*/  UMOV UR10, UR50 ;  /* 0x00000032000a7c82 */ /* 0x000fe60008000000 */
[----:B------:R2:W-:Y:S01]  /*8ae0*/  UTMASTG.3D [UR12], [UR4] ;  /* 0x0000000c040073b5 */ /* 0x0005e20008010000 */
[----:B------:R-:W-:Y:S04]  /*8af0*/  UMOV UR11, UR36 ;  /* 0x00000024000b7c82 */ /* 0x000fe80008000000 */
[----:B------:R2:W-:Y:S01]  /*8b00*/  UTMASTG.3D [UR8], [UR4] ;  /* 0x00000008040073b5 */ /* 0x0005e20008010000 */
[----:B------:R0:W-:Y:S01]  /*8b10*/  UTMACMDFLUSH ;  /* 0x00000000000079b7 */ /* 0x0001e20000000000 */
[----:B--2---:R-:W-:Y:S04]  /*8b20*/  DEPBAR.LE SB0, 0x1 ;  /* 0x000080400000791a */ /* 0x004fe80000000000 */
.L_x_138:
[----:B------:R-:W-:Y:S05]  /*8b30*/  BSYNC.RECONVERGENT B0 ;  /* 0x0000000000007941 */ /* 0x000fea0003800200 */
.L_x_137:
        /* <DEDUP_REMOVED lines=16> */
.L_x_142:
[----:B------:R-:W-:Y:S05]  /*8c40*/  BSYNC B0 ;  /* 0x0000000000007941 */ /* 0x000fea0003800000 */
.L_x_141:
        /* <DEDUP_REMOVED lines=17> */
.L_x_140:
[----:B------:R-:W-:Y:S05]  /*8d60*/  BSYNC B1 ;  /* 0x0000000000017941 */ /* 0x000fea0003800000 */
.L_x_139:
        /* <DEDUP_REMOVED lines=21> */
.L_x_144:
        /* <DEDUP_REMOVED lines=17> */
[----:B------:R-:W-:Y:S01]  /*8fd0*/  ISETP.NE.AND P6, PT, R103, RZ, PT ;  /* 0x000000ff6700720c */ /* 0x000fe20003fc5270 */
[--C-:B------:R-:W-:Y:S01]  /*8fe0*/  HADD2.F32 R49, -RZ, R50.reuse.H0_H0 ;  /* 0x20000032ff317230 */ /* 0x100fe20000004100 */
[----:B----4-:R-:W-:Y:S01]  /*8ff0*/  F2FP.F16.E4M3.UNPACK_B R58, R76 ;  /* 0x0000004cff3a723e */ /* 0x010fe200020006ff */
[----:B------:R-:W-:Y:S01]  /*9000*/  HADD2.F32 R50, -RZ, R50.H1_H1 ;  /* 0x30000032ff327230 */ /* 0x000fe20000004100 */
[----:B------:R-:W-:Y:S01]  /*9010*/  F2FP.F16.E4M3.UNPACK_B R62, R77 ;  /* 0x0000004dff3e723e */ /* 0x000fe200020006ff */
[--C-:B------:R-:W-:Y:S01]  /*9020*/  HADD2.F32 R53, -RZ, R54.reuse.H0_H0 ;  /* 0x20000036ff357230 */ /* 0x100fe20000004100 */
[----:B------:R-:W-:Y:S01]  /*9030*/  F2FP.F16.E4M3.UNPACK_B R66, R78 ;  /* 0x0000004eff42723e */ /* 0x000fe200020006ff */
[----:B------:R-:W-:Y:S01]  /*9040*/  HADD2.F32 R54, -RZ, R54.H1_H1 ;  /* 0x30000036ff367230 */ /* 0x000fe20000004100 */
[----:B------:R-:W-:Y:S01]  /*9050*/  F2FP.F16.E4M3.UNPACK_B R70, R79 ;  /* 0x0000004fff46723e */ /* 0x000fe200020006ff */
[--C-:B------:R-:W-:Y:S01]  /*9060*/  HADD2.F32 R57, -RZ, R58.reuse.H0_H0 ;  /* 0x2000003aff397230 */ /* 0x100fe20000004100 */
[----:B------:R-:W-:Y:S01]  /*9070*/  F2FP.F16.E4M3.UNPACK_B R56, R75.H1 ;  /* 0x0000004bff38723e */ /* 0x000fe200030006ff */
[----:B------:R-:W-:Y:S01]  /*9080*/  HADD2.F32 R58, -RZ, R58.H1_H1 ;  /* 0x3000003aff3a7230 */ /* 0x000fe20000004100 */
[----:B------:R-:W-:Y:S01]  /*9090*/  F2FP.F16.E4M3.UNPACK_B R60, R76.H1 ;  /* 0x0000004cff3c723e */ /* 0x000fe200030006ff */
[--C-:B------:R-:W-:Y:S01]  /*90a0*/  HADD2.F32 R61, -RZ, R62.reuse.H0_H0 ;  /* 0x2000003eff3d7230 */ /* 0x100fe20000004100 */
[----:B------:R-:W-:Y:S01]  /*90b0*/  F2FP.F16.E4M3.UNPACK_B R64, R77.H1 ;  /* 0x0000004dff40723e */ /* 0x000fe200030006ff */
[----:B------:R-:W-:Y:S01]  /*90c0*/  HADD2.F32 R62, -RZ, R62.H1_H1 ;  /* 0x3000003eff3e7230 */ /* 0x000fe20000004100 */
[----:B------:R-:W-:Y:S01]  /*90d0*/  F2FP.F16.E4M3.UNPACK_B R68, R78.H1 ;  /* 0x0000004eff44723e */ /* 0x000fe200030006ff */
        /* <DEDUP_REMOVED lines=36> */
[----:B------:R-:W-:Y:S01]  /*9320*/  F2FP.SATFINITE.E4M3.F32.PACK_AB_MERGE_C R103, R7, R3, RZ ;  /* 0x000000030767723e */ /* 0x000fe200048070ff */
[C---:B------:R-:W-:Y:S01]  /*9330*/  FFMA R11, R41.reuse, R48, R11 ;  /* 0x00000030290b7223 */ /* 0x040fe2000000000b */
[C---:B------:R-:W-:Y:S01]  /*9340*/  FFMA R8, R41.reuse, R49, R8 ;  /* 0x0000003129087223 */ /* 0x040fe20000000008 */
[----:B------:R-:W-:Y:S01]  /*9350*/  FFMA R9, R41, R50, R9 ;  /* 0x0000003229097223 */ /* 0x000fe20000000009 */
[----:B-1----:R-:W-:Y:S01]  /*9360*/  F2FP.SATFINITE.E4M3.F32.PACK_AB_MERGE_C R104, R2, R0, R103 ;  /* 0x000000000268723e */ /* 0x002fe20004807067 */
        /* <DEDUP_REMOVED lines=44> */
[----:B------:R-:W-:Y:S01]  /*9630*/  FFMA R28, R41, R69, R28 ;  /* 0x00000045291c7223 */ /* 0x000fe2000000001c */
[----:B------:R-:W-:Y:S01]  /*9640*/  F2FP.SATFINITE.E4M3.F32.PACK_AB_MERGE_C R107, R19, R14, RZ ;  /* 0x0000000e136b723e */ /* 0x000fe200048070ff */
        /* <DEDUP_REMOVED lines=25> */
[----:B------:R-:W-:Y:S02]  /*97e0*/  UIADD3 UR4, UPT, UPT, UR43, 0x4300, URZ ;  /* 0x000043002b047890 */ /* 0x000fe4000fffe0ff */
[----:B------:R-:W-:Y:S01]  /*97f0*/  UIADD3 UR9, UPT, UPT, UR49, 0x40, URZ ;  /* 0x0000004031097890 */ /* 0x000fe2000fffe0ff */
[----:B------:R-:W-:Y:S01]  /*9800*/  UMOV UR10, UR50 ;  /* 0x00000032000a7c82 */ /* 0x000fe20008000000 */
[----:B------:R-:W-:Y:S02]  /*9810*/  UMOV UR11, UR36 ;  /* 0x00000024000b7c82 */ /* 0x000fe40008000000 */
[----:B------:R-:W-:Y:S01]  /*9820*/  MOV R98, UR4 ;  /* 0x0000000400627c02 */ /* 0x000fe20008000f00 */
[----:B------:R-:W-:Y:S02]  /*9830*/  UIADD3 UR4, UP0, UPT, UR60, 0x680, URZ ;  /* 0x000006803c047890 */ /* 0x000fe4000ff1e0ff */
[----:B------:R-:W-:Y:S01]  /*9840*/  UIADD3 UR13, UPT, UPT, UR49, 0xc0, URZ ;  /* 0x000000c0310d7890 */ /* 0x000fe2000fffe0ff */
[----:B------:R-:W-:Y:S01]  /*9850*/  R2UR UR8, R98 ;  /* 0x00000000620872ca */ /* 0x000fe200000e0000 */
[----:B------:R-:W-:Y:S02]  /*9860*/  UIADD3.X UR5, UPT, UPT, URZ, UR61, URZ, UP0, !UPT ;  /* 0x0000003dff057290 */ /* 0x000fe400087fe4ff */
[----:B------:R-:W-:Y:S01]  /*9870*/  UIADD3 UR12, UPT, UPT, UR43, 0x4b00, URZ ;  /* 0x00004b002b0c7890 */ /* 0x000fe2000fffe0ff */
[----:B------:R-:W-:Y:S01]  /*9880*/  UMOV UR14, UR50 ;  /* 0x00000032000e7c82 */ /* 0x000fe20008000000 */
[----:B------:R-:W-:Y:S08]  /*9890*/  UMOV UR15, UR36 ;  /* 0x00000024000f7c82 */ /* 0x000ff00008000000 */
[----:B------:R2:W-:Y:S01]  /*98a0*/  UTMASTG.3D [UR8], [UR4] ;  /* 0x00000008040073b5 */ /* 0x0005e20008010000 */
[----:B------:R2:W-:Y:S01]  /*98b0*/  UTMASTG.3D [UR12], [UR4] ;  /* 0x0000000c040073b5 */ /* 0x0005e20008010000 */
[----:B------:R0:W-:Y:S01]  /*98c0*/  UTMACMDFLUSH ;  /* 0x00000000000079b7 */ /* 0x0001e20000000000 */
[----:B--2---:R-:W-:Y:S04]  /*98d0*/  DEPBAR.LE SB0, 0x1 ;  /* 0x000080400000791a */ /* 0x004fe80000000000 */
.L_x_146:
[----:B------:R-:W-:Y:S05]  /*98e0*/  BSYNC.RECONVERGENT B0 ;  /* 0x0000000000007941 */ /* 0x000fea0003800200 */
.L_x_145:
        /* <DEDUP_REMOVED lines=16> */
.L_x_150:
[----:B------:R-:W-:Y:S05]  /*99f0*/  BSYNC B0 ;  /* 0x0000000000007941 */ /* 0x000fea0003800000 */
.L_x_149:
        /* <DEDUP_REMOVED lines=17> */
.L_x_148:
[----:B------:R-:W-:Y:S05]  /*9b10*/  BSYNC B1 ;  /* 0x0000000000017941 */ /* 0x000fea0003800000 */
.L_x_147:
        /* <DEDUP_REMOVED lines=21> */
.L_x_152:
[----:B------:R-:W-:Y:S01]  /*9c70*/  ISETP.NE.AND P0, PT, R99, RZ, PT ;  /* 0x000000ff6300720c */ /* 0x000fe20003f05270 */
[----:B------:R-:W-:Y:S05]  /*9c80*/  WARPSYNC.ALL ;  /* 0x0000000000007948 */ /* 0x000fea0003800000 */
[----:B------:R-:W-:Y:S01]  /*9c90*/  R2UR UR4, R39 ;  /* 0x00000000270472ca */ /* 0x000fe200000e0000 */
[----:B------:R-:W-:Y:S01]  /*9ca0*/  BSSY.RECONVERGENT B0, `(.L_x_153) ;  /* 0x000009f000007945 */ /* 0x000fe20003800200 */
[-C--:B---3--:R-:W-:Y:S02]  /*9cb0*/  F2FP.F16.E4M3.UNPACK_B R42, R72.reuse ;  /* 0x00000048ff2a723e */ /* 0x088fe400020006ff */
[----:B------:R-:W-:Y:S02]  /*9cc0*/  F2FP.F16.E4M3.UNPACK_B R72, R72.H1 ;  /* 0x00000048ff48723e */ /* 0x000fe400030006ff */
[-C--:B------:R-:W-:Y:S01]  /*9cd0*/  F2FP.F16.E4M3.UNPACK_B R46, R73.reuse ;  /* 0x00000049ff2e723e */ /* 0x080fe200020006ff */
[--C-:B------:R-:W-:Y:S01]  /*9ce0*/  HADD2.F32 R40, -RZ, R42.reuse.H0_H0 ;  /* 0x2000002aff287230 */ /* 0x100fe20000004100 */
[----:B------:R-:W-:Y:S01]  /*9cf0*/  F2FP.F16.E4M3.UNPACK_B R73, R73.H1 ;  /* 0x00000049ff49723e */ /* 0x000fe200030006ff */
[----:B------:R-:W-:Y:S01]  /*9d00*/  HADD2.F32 R42, -RZ, R42.H1_H1 ;  /* 0x3000002aff2a7230 */ /* 0x000fe20000004100 */
[-C--:B------:R-:W-:Y:S01]  /*9d10*/  F2FP.F16.E4M3.UNPACK_B R50, R74.reuse ;  /* 0x0000004aff32723e */ /* 0x080fe200020006ff */
[----:B------:R-:W-:Y:S01]  /*9d20*/  HADD2.F32 R43, -RZ, R72.H0_H0 ;  /* 0x20000048ff2b7230 */ /* 0x000fe20000004100 */
[----:B------:R-:W-:Y:S01]  /*9d30*/  F2FP.F16.E4M3.UNPACK_B R74, R74.H1 ;  /* 0x0000004aff4a723e */ /* 0x000fe200030006ff */
[----:B------:R-:W2:Y:S01]  /*9d40*/  LDTM.x32 R4, tmem[UR4+0x60] ;  /* 0x00006004000479ee */ /* 0x000ea200082c0000 */
[----:B------:R-:W-:Y:S01]  /*9d50*/  NOP ;  /* 0x0000000000007918 */ /* 0x000fe20000000000 */
[----:B------:R-:W-:Y:S01]  /*9d60*/  IADD3 R92, PT, PT, R92, 0x190, RZ ;  /* 0x000001905c5c7810 */ /* 0x000fe20007ffe0ff */
[--C-:B------:R-:W-:Y:S01]  /*9d70*/  HADD2.F32 R45, -RZ, R46.reuse.H0_H0 ;  /* 0x2000002eff2d7230 */ /* 0x100fe20000004100 */
[----:B------:R-:W-:Y:S01]  /*9d80*/  F2FP.F16.E4M3.UNPACK_B R54, R75 ;  /* 0x0000004bff36723e */ /* 0x000fe200020006ff */
[----:B------:R-:W-:Y:S01]  /*9d90*/  HADD2.F32 R46, -RZ, R46.H1_H1 ;  /* 0x3000002eff2e7230 */ /* 0x000fe20000004100 */
[----:B------:R-:W-:Y:S01]  /*9da0*/  LOP3.LUT R92, R92, 0xfefffff8, RZ, 0xc0, !PT ;  /* 0xfefffff85c5c7812 */ /* 0x000fe200078ec0ff */
[--C-:B------:R-:W-:Y:S01]  /*9db0*/  HADD2.F32 R49, -RZ, R50.reuse.H0_H0 ;  /* 0x20000032ff317230 */ /* 0x100fe20000004100 */
[----:B----4-:R-:W-:Y:S01]  /*9dc0*/  F2FP.F16.E4M3.UNPACK_B R58, R76 ;  /* 0x0000004cff3a723e */ /* 0x010fe200020006ff */
[----:B------:R-:W-:Y:S01]  /*9dd0*/  HADD2.F32 R50, -RZ, R50.H1_H1 ;  /* 0x30000032ff327230 */ /* 0x000fe20000004100 */
[----:B--2---:R2:W-:Y:S01]  /*9de0*/  SYNCS.ARRIVE.TRANS64.RED.A1T0 RZ, [R92+URZ], RZ ;  /* 0x000000ff5cff79a7 */ /* 0x0045e200081004ff */
[--C-:B------:R-:W-:Y:S01]  /*9df0*/  HADD2.F32 R53, -RZ, R54.reuse.H0_H0 ;  /* 0x20000036ff357230 */ /* 0x100fe20000004100 */
[-C--:B------:R-:W-:Y:S01]  /*9e00*/  F2FP.F16.E4M3.UNPACK_B R62, R77.reuse ;  /* 0x0000004dff3e723e */ /* 0x080fe200020006ff */
[----:B------:R-:W-:Y:S01]  /*9e10*/  HADD2.F32 R54, -RZ, R54.H1_H1 ;  /* 0x30000036ff367230 */ /* 0x000fe20000004100 */
[----:B------:R-:W-:Y:S01]  /*9e20*/  F2FP.F16.E4M3.UNPACK_B R77, R77.H1 ;  /* 0x0000004dff4d723e */ /* 0x000fe200030006ff */
        /* <DEDUP_REMOVED lines=8> */
[----:B------:R-:W-:Y:S02]  /*9eb0*/  HADD2.F32 R64, -RZ, R77.H1_H1 ;  /* 0x3000004dff407230 */ /* 0x000fe40000004100 */
[C---:B------:R-:W-:Y:S01]  /*9ec0*/  FMUL R4, R38.reuse, R4 ;  /* 0x0000000426047220 */ /* 0x040fe20000400000 */
        /* <DEDUP_REMOVED lines=13> */
[--C-:B------:R-:W-:Y:S02]  /*9fa0*/  HADD2.F32 R65, -RZ, R66.reuse.H0_H0 ;  /* 0x20000042ff417230 */ /* 0x100fe40000004100 */
[C---:B------:R-:W-:Y:S01]  /*9fb0*/  FMUL R24, R38.reuse, R28 ;  /* 0x0000001c26187220 */ /* 0x040fe20000400000 */
[----:B------:R-:W-:Y:S02]  /*9fc0*/  HADD2.F32 R66, -RZ, R66.H1_H1 ;  /* 0x30000042ff427230 */ /* 0x000fe40000004100 */
[C---:B------:R-:W-:Y:S01]  /*9fd0*/  FMUL R25, R38.reuse, R29 ;  /* 0x0000001d26197220 */ /* 0x040fe20000400000 */
[--C-:B------:R-:W-:Y:S02]  /*9fe0*/  HADD2.F32 R69, -RZ, R70.reuse.H0_H0 ;  /* 0x20000046ff457230 */ /* 0x100fe40000004100 */
[C---:B------:R-:W-:Y:S01]  /*9ff0*/  FMUL R28, R38.reuse, R32 ;  /* 0x00000020261c7220 */ /* 0x040fe20000400000 */
[----:B------:R-:W-:Y:S02]  /*a000*/  HADD2.F32 R70, -RZ, R70.H1_H1 ;  /* 0x30000046ff467230 */ /* 0x000fe40000004100 */
[C---:B------:R-:W-:Y:S01]  /*a010*/  FMUL R29, R38.reuse, R33 ;  /* 0x00000021261d7220 */ /* 0x040fe20000400000 */
        /* <DEDUP_REMOVED lines=11> */
[C---:B------:R-:W-:Y:S01]  /*a0d0*/  FMUL R11, R38.reuse, R11 ;  /* 0x0000000b260b7220 */ /* 0x040fe20000400000 */
        /* <DEDUP_REMOVED lines=28> */
[----:B------:R-:W-:Y:S02]  /*a2a0*/  HADD2.F32 R62, -RZ, R77.H0_H0 ;  /* 0x2000004dff3e7230 */ /* 0x000fe40000004100 */
[C---:B------:R-:W-:Y:S01]  /*a2b0*/  FFMA R22, R41.reuse, R59, R22 ;  /* 0x0000003b29167223 */ /* 0x040fe20000000016 */
[C---:B------:R-:W-:Y:S01]  /*a2c0*/  FMUL R3, R38.reuse, R26 ;  /* 0x0000001a26037220 */ /* 0x040fe20000400000 */
[C---:B------:R-:W-:Y:S01]  /*a2d0*/  FFMA R23, R41.reuse, R60, R23 ;  /* 0x0000003c29177223 */ /* 0x040fe20000000017 */
[C---:B------:R-:W-:Y:S01]  /*a2e0*/  FMUL R27, R38.reuse, R27 ;  /* 0x0000001b261b7220 */ /* 0x040fe20000400000 */
[C---:B------:R-:W-:Y:S01]  /*a2f0*/  FFMA R0, R41.reuse, R61, R0 ;  /* 0x0000003d29007223 */ /* 0x040fe20000000000 */
[----:B------:R-:W-:Y:S01]  /*a300*/  F2FP.F16.E4M3.UNPACK_B R79, R79.H1 ;  /* 0x0000004fff4f723e */ /* 0x000fe200030006ff */
        /* <DEDUP_REMOVED lines=32> */
[----:B------:R-:W-:Y:S03]  /*a510*/  IADD3 R36, PT, PT, R36, 0x1, RZ ;  /* 0x0000000124247810 */ /* 0x000fe60007ffe0ff */
[----:B------:R2:W-:Y:S01]  /*a520*/  STS.128 [R100+0x5300], R108 ;  /* 0x0053006c64007388 */ /* 0x0005e20000000c00 */
[----:B------:R-:W-:Y:S01]  /*a530*/  @!PT LDS RZ, [RZ] ;  /* 0x00000000fffff984 */ /* 0x000fe20000000800 */
[----:B------:R-:W-:Y:S01]  /*a540*/  @!PT LDS RZ, [RZ] ;  /* 0x00000000fffff984 */ /* 0x000fe20000000800 */
[----:B------:R-:W-:Y:S01]  /*a550*/  @!PT LDS RZ, [RZ] ;  /* 0x00000000fffff984 */ /* 0x000fe20000000800 */
[----:B------:R-:W-:Y:S01]  /*a560*/  @!PT LDS RZ, [RZ] ;  /* 0x00000000fffff984 */ /* 0x000fe20000000800 */
[----:B------:R1:W-:Y:S07]  /*a570*/  MEMBAR.ALL.CTA ;  /* 0x0000000000007992 */ /* 0x0003ee0000008000 */
[----:B-1----:R-:W1:Y:S02]  /*a580*/  FENCE.VIEW.ASYNC.S ;  /* 0x00000000000073c6 */ /* 0x002e640000000000 */
[----:B-1----:R-:W-:Y:S06]  /*a590*/  BAR.SYNC.DEFER_BLOCKING 0x1, 0x80 ;  /* 0x0042000000007b1d */ /* 0x002fec0000010000 */
        /* <DEDUP_REMOVED lines=14> */
[----:B-1----:R-:W-:Y:S04]  /*a680*/  DEPBAR.LE SB0, 0x1 ;  /* 0x000080400000791a */ /* 0x002fe80000000000 */
.L_x_154:
[----:B------:R-:W-:Y:S05]  /*a690*/  BSYNC.RECONVERGENT B0 ;  /* 0x0000000000007941 */ /* 0x000fea0003800200 */
.L_x_153:
[----:B------:R-:W-:Y:S01]  /*a6a0*/  BAR.SYNC.DEFER_BLOCKING 0x1, 0x80 ;  /* 0x0042000000007b1d */ /* 0x000fe20000010000 */
[----:B------:R-:W-:Y:S01]  /*a6b0*/  ISETP.NE.AND P0, PT, R93, 0x2, PT ;  /* 0x000000025d00780c */ /* 0x000fe20003f05270 */
[----:B------:R-:W-:Y:S01]  /*a6c0*/  UISETP.NE.AND UP0, UPT, UR44, URZ, UPT ;  /* 0x000000ff2c00728c */ /* 0x000fe2000bf05270 */
[----:B------:R-:W-:Y:S01]  /*a6d0*/  ISETP.NE.AND P1, PT, R36, 0x4, PT ;  /* 0x000000042400780c */ /* 0x000fe20003f25270 */
[----:B------:R-:W-:Y:S01]  /*a6e0*/  UIADD3 UR26, UPT, UPT, UR37, UR62, URZ ;  /* 0x0000003e251a7290 */ /* 0x000fe2000fffe0ff */
[----:B------:R-:W-:Y:S01]  /*a6f0*/  SEL R3, RZ, 0x1, P0 ;  /* 0x00000001ff037807 */ /* 0x000fe20000000000 */
[----:B------:R-:W-:Y:S01]  /*a700*/  UIADD3 UR20, UPT, UPT, UR38, UR59, URZ ;  /* 0x0000003b26147290 */ /* 0x000fe2000fffe0ff */
[----:B------:R-:W-:Y:S02]  /*a710*/  SEL R0, RZ, 0x1, P1 ;  /* 0x00000001ff007807 */ /* 0x000fe40000800000 */
[----:B------:R-:W-:Y:S02]  /*a720*/  LOP3.LUT R96, R96, R3, RZ, 0x3c, !PT ;  /* 0x0000000360607212 */ /* 0x000fe400078e3cff */
[----:B------:R-:W-:Y:S02]  /*a730*/  LOP3.LUT R97, R97, R0, RZ, 0x3c, !PT ;  /* 0x0000000061617212 */ /* 0x000fe400078e3cff */
[----:B------:R-:W-:Y:S02]  /*a740*/  SEL R93, R93, RZ, P0 ;  /* 0x000000ff5d5d7207 */ /* 0x000fe40000000000 */
[----:B------:R-:W-:Y:S01]  /*a750*/  SEL R36, R36, RZ, P1 ;  /* 0x000000ff24247207 */ /* 0x000fe20000800000 */
[----:B------:R-:W-:Y:S01]  /*a760*/  UMOV UR36, UR58 ;  /* 0x0000003a00247c82 */ /* 0x000fe20008000000 */
[----:B------:R-:W-:Y:S05]  /*a770*/  BRA.U UP0, `(.L_x_155) ;  /* 0xffffffb900c47547 */ /* 0x000fea000b83ffff */
[----:B------:R-:W-:Y:S05]  /*a780*/  EXIT ;  /* 0x000000000000794d */ /* 0x000fea0003800000 */
.L_x_25:
[----:B--2---:R2:W3:Y:S02]  /*a790*/  SYNCS.PHASECHK.TRANS64.TRYWAIT P0, [R0+URZ+0x1c0], R3 ;  /* 0x0001c003000075a7 */ /* 0x0044e400080011ff */
[----:B---3--:R-:W-:Y:S05]  /*a7a0*/  @!P0 NANOSLEEP.SYNCS 0x989680 ;  /* 0x009896800000895d */ /* 0x008fea0003900000 */
[----:B------:R-:W3:Y:S02]  /*a7b0*/  @!P0 SYNCS.PHASECHK.TRANS64 P0, [R0+URZ+0x1c0], R3 ;  /* 0x0001c003000085a7 */ /* 0x000ee400080010ff */
[----:B---3--:R-:W-:Y:S05]  /*a7c0*/  @!P0 BRA `(.L_x_25) ;  /* 0xfffffffc00f08947 */ /* 0x008fea000383ffff */
[----:B------:R-:W-:Y:S05]  /*a7d0*/  BRA `(.L_x_156) ;  /* 0xffffff7400607947 */ /* 0x000fea000383ffff */
.L_x_28:
[----:B--2---:R-:W-:-:S07]  /*a7e0*/  MOV R0, UR33 ;  /* 0x0000002100007c02 */ /* 0x004fce0008000f00 */
.L_x_157:
[----:B--2---:R2:W3:Y:S02]  /*a7f0*/  SYNCS.PHASECHK.TRANS64.TRYWAIT P0, [R0+URZ+0x80], R3 ;  /* 0x00008003000075a7 */ /* 0x0044e400080011ff */
[----:B---3--:R-:W-:Y:S05]  /*a800*/  @!P0 NANOSLEEP.SYNCS 0x989680 ;  /* 0x009896800000895d */ /* 0x008fea0003900000 */
[----:B------:R-:W3:Y:S02]  /*a810*/  @!P0 SYNCS.PHASECHK.TRANS64 P0, [R0+URZ+0x80], R3 ;  /* 0x00008003000085a7 */ /* 0x000ee400080010ff */
[----:B---3--:R-:W-:Y:S05]  /*a820*/  @!P0 BRA `(.L_x_157) ;  /* 0xfffffffc00f08947 */ /* 0x008fea000383ffff */
[----:B------:R-:W-:Y:S05]  /*a830*/  BRA `(.L_x_27) ;  /* 0xffffff7400b07947 */ /* 0x000fea000383ffff */
.L_x_35:
[----:B-1----:R-:W-:-:S07]  /*a840*/  MOV R0, UR17 ;  /* 0x0000001100007c02 */ /* 0x002fce0008000f00 */
.L_x_158:
[----:B-1----:R1:W2:Y:S02]  /*a850*/  SYNCS.PHASECHK.TRANS64.TRYWAIT P0, [R0+URZ+0x80], R3 ;  /* 0x00008003000075a7 */ /* 0x0022a400080011ff */
[----:B--2---:R-:W-:Y:S05]  /*a860*/  @!P0 NANOSLEEP.SYNCS 0x989680 ;  /* 0x009896800000895d */ /* 0x004fea0003900000 */
[----:B------:R-:W2:Y:S02]  /*a870*/  @!P0 SYNCS.PHASECHK.TRANS64 P0, [R0+URZ+0x80], R3 ;  /* 0x00008003000085a7 */ /* 0x000ea400080010ff */
[----:B--2---:R-:W-:Y:S05]  /*a880*/  @!P0 BRA `(.L_x_158) ;  /* 0xfffffffc00f08947 */ /* 0x004fea000383ffff */
[----:B------:R-:W-:Y:S05]  /*a890*/  BRA `(.L_x_34) ;  /* 0xffffff7800747947 */ /* 0x000fea000383ffff */
.L_x_40:
[----:B-1----:R1:W2:Y:S02]  /*a8a0*/  SYNCS.PHASECHK.TRANS64.TRYWAIT P0, [R3+URZ+0x150], R0 ;  /* 0x00015000030075a7 */ /* 0x0022a400080011ff */
[----:B--2---:R-:W-:Y:S05]  /*a8b0*/  @!P0 NANOSLEEP.SYNCS 0x989680 ;  /* 0x009896800000895d */ /* 0x004fea0003900000 */
[----:B------:R-:W2:Y:S02]  /*a8c0*/  @!P0 SYNCS.PHASECHK.TRANS64 P0, [R3+URZ+0x150], R0 ;  /* 0x00015000030085a7 */ /* 0x000ea400080010ff */
[----:B--2---:R-:W-:Y:S05]  /*a8d0*/  @!P0 BRA `(.L_x_40) ;  /* 0xfffffffc00f08947 */ /* 0x004fea000383ffff */
[----:B------:R-:W-:Y:S05]  /*a8e0*/  BRA `(.L_x_159) ;  /* 0xffffff7c00187947 */ /* 0x000fea000383ffff */
.L_x_44:
[----:B-1----:R-:W-:-:S07]  /*a8f0*/  MOV R0, UR4 ;  /* 0x0000000400007c02 */ /* 0x002fce0008000f00 */
.L_x_160:
[----:B-1----:R1:W2:Y:S02]  /*a900*/  SYNCS.PHASECHK.TRANS64.TRYWAIT P0, [R0+URZ], R3 ;  /* 0x00000003000075a7 */ /* 0x0022a400080011ff */
[----:B--2---:R-:W-:Y:S05]  /*a910*/  @!P0 NANOSLEEP.SYNCS 0x989680 ;  /* 0x009896800000895d */ /* 0x004fea0003900000 */
[----:B------:R-:W2:Y:S02]  /*a920*/  @!P0 SYNCS.PHASECHK.TRANS64 P0, [R0+URZ], R3 ;  /* 0x00000003000085a7 */ /* 0x000ea400080010ff */
[----:B--2---:R-:W-:Y:S05]  /*a930*/  @!P0 BRA `(.L_x_160) ;  /* 0xfffffffc00f08947 */ /* 0x004fea000383ffff */
[----:B------:R-:W-:Y:S05]  /*a940*/  BRA `(.L_x_161) ;  /* 0xffffff8000bc7947 */ /* 0x000fea000383ffff */
.L_x_45:
[----:B------:R-:W-:-:S07]  /*a950*/  MOV R0, UR5 ;  /* 0x0000000500007c02 */ /* 0x000fce0008000f00 */
.L_x_162:
[----:B-1----:R1:W2:Y:S02]  /*a960*/  SYNCS.PHASECHK.TRANS64.TRYWAIT P0, [R0+URZ], R3 ;  /* 0x00000003000075a7 */ /* 0x0022a400080011ff */
[----:B--2---:R-:W-:Y:S05]  /*a970*/  @!P0 NANOSLEEP.SYNCS 0x989680 ;  /* 0x009896800000895d */ /* 0x004fea0003900000 */
[----:B------:R-:W2:Y:S02]  /*a980*/  @!P0 SYNCS.PHASECHK.TRANS64 P0, [R0+URZ], R3 ;  /* 0x00000003000085a7 */ /* 0x000ea400080010ff */
[----:B--2---:R-:W-:Y:S05]  /*a990*/  @!P0 BRA `(.L_x_162) ;  /* 0xfffffffc00f08947 */ /* 0x004fea000383ffff */
[----:B------:R-:W-:Y:S05]  /*a9a0*/  BRA `(.L_x_163) ;  /* 0xffffff8000c87947 */ /* 0x000fea000383ffff */
.L_x_46:
[----:B------:R-:W-:-:S07]  /*a9b0*/  MOV R0, UR5 ;  /* 0x0000000500007c02 */ /* 0x000fce0008000f00 */
.L_x_164:
[----:B-1----:R1:W2:Y:S02]  /*a9c0*/  SYNCS.PHASECHK.TRANS64.TRYWAIT P0, [R0+URZ], R3 ;  /* 0x00000003000075a7 */ /* 0x0022a400080011ff */
[----:B--2---:R-:W-:Y:S05]  /*a9d0*/  @!P0 NANOSLEEP.SYNCS 0x989680 ;  /* 0x009896800000895d */ /* 0x004fea0003900000 */
[----:B------:R-:W2:Y:S02]  /*a9e0*/  @!P0 SYNCS.PHASECHK.TRANS64 P0, [R0+URZ], R3 ;  /* 0x00000003000085a7 */ /* 0x000ea400080010ff */
[----:B--2---:R-:W-:Y:S05]  /*a9f0*/  @!P0 BRA `(.L_x_164) ;  /* 0xfffffffc00f08947 */ /* 0x004fea000383ffff */
[----:B------:R-:W-:Y:S05]  /*aa00*/  BRA `(.L_x_165) ;  /* 0xffffff8000d47947 */ /* 0x000fea000383ffff */
.L_x_47:
[----:B------:R-:W-:-:S07]  /*aa10*/  MOV R0, UR5 ;  /* 0x0000000500007c02 */ /* 0x000fce0008000f00 */
.L_x_166:
[----:B-1----:R1:W2:Y:S02]  /*aa20*/  SYNCS.PHASECHK.TRANS64.TRYWAIT P0, [R0+URZ], R3 ;  /* 0x00000003000075a7 */ /* 0x0022a400080011ff */
[----:B--2---:R-:W-:Y:S05]  /*aa30*/  @!P0 NANOSLEEP.SYNCS 0x989680 ;  /* 0x009896800000895d */ /* 0x004fea0003900000 */
[----:B------:R-:W2:Y:S02]  /*aa40*/  @!P0 SYNCS.PHASECHK.TRANS64 P0, [R0+URZ], R3 ;  /* 0x00000003000085a7 */ /* 0x000ea400080010ff */
[----:B--2---:R-:W-:Y:S05]  /*aa50*/  @!P0 BRA `(.L_x_166) ;  /* 0xfffffffc00f08947 */ /* 0x004fea000383ffff */
[----:B------:R-:W-:Y:S05]  /*aa60*/  BRA `(.L_x_167) ;  /* 0xffffff8000e07947 */ /* 0x000fea000383ffff */
.L_x_48:
[----:B------:R-:W-:-:S07]  /*aa70*/  MOV R0, UR5 ;  /* 0x0000000500007c02 */ /* 0x000fce0008000f00 */
.L_x_168:
[----:B-1----:R1:W2:Y:S02]  /*aa80*/  SYNCS.PHASECHK.TRANS64.TRYWAIT P0, [R0+URZ], R3 ;  /* 0x00000003000075a7 */ /* 0x0022a400080011ff */
[----:B--2---:R-:W-:Y:S05]  /*aa90*/  @!P0 NANOSLEEP.SYNCS 0x989680 ;  /* 0x009896800000895d */ /* 0x004fea0003900000 */
[----:B------:R-:W2:Y:S02]  /*aaa0*/  @!P0 SYNCS.PHASECHK.TRANS64 P0, [R0+URZ], R3 ;  /* 0x00000003000085a7 */ /* 0x000ea400080010ff */
[----:B--2---:R-:W-:Y:S05]  /*aab0*/  @!P0 BRA `(.L_x_168) ;  /* 0xfffffffc00f08947 */ /* 0x004fea000383ffff */
[----:B------:R-:W-:Y:S05]  /*aac0*/  BRA `(.L_x_169) ;  /* 0xffffff8000ec7947 */ /* 0x000fea000383ffff */
.L_x_49:
[----:B------:R-:W-:-:S07]  /*aad0*/  MOV R0, UR5 ;  /* 0x0000000500007c02 */ /* 0x000fce0008000f00 */
.L_x_170:
[----:B-1----:R1:W2:Y:S02]  /*aae0*/  SYNCS.PHASECHK.TRANS64.TRYWAIT P0, [R0+URZ], R3 ;  /* 0x00000003000075a7 */ /* 0x0022a400080011ff */
[----:B--2---:R-:W-:Y:S05]  /*aaf0*/  @!P0 NANOSLEEP.SYNCS 0x989680 ;  /* 0x009896800000895d */ /* 0x004fea0003900000 */
[----:B------:R-:W2:Y:S02]  /*ab00*/  @!P0 SYNCS.PHASECHK.TRANS64 P0, [R0+URZ], R3 ;  /* 0x00000003000085a7 */ /* 0x000ea400080010ff */
[----:B--2---:R-:W-:Y:S05]  /*ab10*/  @!P0 BRA `(.L_x_170) ;  /* 0xfffffffc00f08947 */ /* 0x004fea000383ffff */
[----:B------:R-:W-:Y:S05]  /*ab20*/  BRA `(.L_x_171) ;  /* 0xffffff8000f87947 */ /* 0x000fea000383ffff */
.L_x_50:
[----:B------:R-:W-:-:S07]  /*ab30*/  MOV R0, UR5 ;  /* 0x0000000500007c02 */ /* 0x000fce0008000f00 */
.L_x_172:
[----:B-1----:R1:W2:Y:S02]  /*ab40*/  SYNCS.PHASECHK.TRANS64.TRYWAIT P0, [R0+URZ], R3 ;  /* 0x00000003000075a7 */ /* 0x0022a400080011ff */
[----:B--2---:R-:W-:Y:S05]  /*ab50*/  @!P0 NANOSLEEP.SYNCS 0x989680 ;  /* 0x009896800000895d */ /* 0x004fea0003900000 */
[----:B------:R-:W2:Y:S02]  /*ab60*/  @!P0 SYNCS.PHASECHK.TRANS64 P0, [R0+URZ], R3 ;  /* 0x00000003000085a7 */ /* 0x000ea400080010ff */
[----:B--2---:R-:W-:Y:S05]  /*ab70*/  @!P0 BRA `(.L_x_172) ;  /* 0xfffffffc00f08947 */ /* 0x004fea000383ffff */
[----:B------:R-:W-:Y:S05]  /*ab80*/  BRA `(.L_x_173) ;  /* 0xffffff8400047947 */ /* 0x000fea000383ffff */
.L_x_51:
[----:B------:R-:W-:-:S07]  /*ab90*/  MOV R0, UR5 ;  /* 0x0000000500007c02 */ /* 0x000fce0008000f00 */
.L_x_174:
[----:B-1----:R1:W2:Y:S02]  /*aba0*/  SYNCS.PHASECHK.TRANS64.TRYWAIT P0, [R0+URZ], R3 ;  /* 0x00000003000075a7 */ /* 0x0022a400080011ff */
[----:B--2---:R-:W-:Y:S05]  /*abb0*/  @!P0 NANOSLEEP.SYNCS 0x989680 ;  /* 0x009896800000895d */ /* 0x004fea0003900000 */
[----:B------:R-:W2:Y:S02]  /*abc0*/  @!P0 SYNCS.PHASECHK.TRANS64 P0, [R0+URZ], R3 ;  /* 0x00000003000085a7 */ /* 0x000ea400080010ff */
[----:B--2---:R-:W-:Y:S05]  /*abd0*/  @!P0 BRA `(.L_x_174) ;  /* 0xfffffffc00f08947 */ /* 0x004fea000383ffff */
[----:B------:R-:W-:Y:S05]  /*abe0*/  BRA `(.L_x_175) ;  /* 0xffffff8400107947 */ /* 0x000fea000383ffff */
.L_x_52:
[----:B------:R-:W-:-:S07]  /*abf0*/  MOV R0, UR5 ;  /* 0x0000000500007c02 */ /* 0x000fce0008000f00 */
.L_x_176:
[----:B-1----:R1:W2:Y:S02]  /*ac00*/  SYNCS.PHASECHK.TRANS64.TRYWAIT P0, [R0+URZ], R3 ;  /* 0x00000003000075a7 */ /* 0x0022a400080011ff */
[----:B--2---:R-:W-:Y:S05]  /*ac10*/  @!P0 NANOSLEEP.SYNCS 0x989680 ;  /* 0x009896800000895d */ /* 0x004fea0003900000 */
[----:B------:R-:W2:Y:S02]  /*ac20*/  @!P0 SYNCS.PHASECHK.TRANS64 P0, [R0+URZ], R3 ;  /* 0x00000003000085a7 */ /* 0x000ea400080010ff */
[----:B--2---:R-:W-:Y:S05]  /*ac30*/  @!P0 BRA `(.L_x_176) ;  /* 0xfffffffc00f08947 */ /* 0x004fea000383ffff */
[----:B------:R-:W-:Y:S05]  /*ac40*/  BRA `(.L_x_177) ;  /* 0xffffff84001c7947 */ /* 0x000fea000383ffff */
.L_x_53:
[----:B------:R-:W-:-:S07]  /*ac50*/  MOV R0, UR5 ;  /* 0x0000000500007c02 */ /* 0x000fce0008000f00 */
.L_x_178:
[----:B-1----:R1:W2:Y:S02]  /*ac60*/  SYNCS.PHASECHK.TRANS64.TRYWAIT P0, [R0+URZ], R3 ;  /* 0x00000003000075a7 */ /* 0x0022a400080011ff */
[----:B--2---:R-:W-:Y:S05]  /*ac70*/  @!P0 NANOSLEEP.SYNCS 0x989680 ;  /* 0x009896800000895d */ /* 0x004fea0003900000 */
[----:B------:R-:W2:Y:S02]  /*ac80*/  @!P0 SYNCS.PHASECHK.TRANS64 P0, [R0+URZ], R3 ;  /* 0x00000003000085a7 */ /* 0x000ea400080010ff */
[----:B--2---:R-:W-:Y:S05]  /*ac90*/  @!P0 BRA `(.L_x_178) ;  /* 0xfffffffc00f08947 */ /* 0x004fea000383ffff */
[----:B------:R-:W-:Y:S05]  /*aca0*/  BRA `(.L_x_179) ;  /* 0xffffff8400287947 */ /* 0x000fea000383ffff */
.L_x_54:
[----:B------:R-:W-:-:S07]  /*acb0*/  MOV R0, UR5 ;  /* 0x0000000500007c02 */ /* 0x000fce0008000f00 */
.L_x_180:
[----:B-1----:R1:W2:Y:S02]  /*acc0*/  SYNCS.PHASECHK.TRANS64.TRYWAIT P0, [R0+URZ], R3 ;  /* 0x00000003000075a7 */ /* 0x0022a400080011ff */
[----:B--2---:R-:W-:Y:S05]  /*acd0*/  @!P0 NANOSLEEP.SYNCS 0x989680 ;  /* 0x009896800000895d */ /* 0x004fea0003900000 */
[----:B------:R-:W2:Y:S02]  /*ace0*/  @!P0 SYNCS.PHASECHK.TRANS64 P0, [R0+URZ], R3 ;  /* 0x00000003000085a7 */ /* 0x000ea400080010ff */
[----:B--2---:R-:W-:Y:S05]  /*acf0*/  @!P0 BRA `(.L_x_180) ;  /* 0xfffffffc00f08947 */ /* 0x004fea000383ffff */
[----:B------:R-:W-:Y:S05]  /*ad00*/  BRA `(.L_x_181) ;  /* 0xffffff8400347947 */ /* 0x000fea000383ffff */
.L_x_55:
[----:B------:R-:W-:-:S07]  /*ad10*/  MOV R0, UR5 ;  /* 0x0000000500007c02 */ /* 0x000fce0008000f00 */
.L_x_182:
[----:B-1----:R1:W2:Y:S02]  /*ad20*/  SYNCS.PHASECHK.TRANS64.TRYWAIT P0, [R0+URZ], R3 ;  /* 0x00000003000075a7 */ /* 0x0022a400080011ff */
[----:B--2---:R-:W-:Y:S05]  /*ad30*/  @!P0 NANOSLEEP.SYNCS 0x989680 ;  /* 0x009896800000895d */ /* 0x004fea0003900000 */
[----:B------:R-:W2:Y:S02]  /*ad40*/  @!P0 SYNCS.PHASECHK.TRANS64 P0, [R0+URZ], R3 ;  /* 0x00000003000085a7 */ /* 0x000ea400080010ff */
[----:B--2---:R-:W-:Y:S05]  /*ad50*/  @!P0 BRA `(.L_x_182) ;  /* 0xfffffffc00f08947 */ /* 0x004fea000383ffff */
[----:B------:R-:W-:Y:S05]  /*ad60*/  BRA `(.L_x_183) ;  /* 0xffffff8400407947 */ /* 0x000fea000383ffff */
.L_x_56:
[----:B------:R-:W-:-:S07]  /*ad70*/  MOV R0, UR5 ;  /* 0x0000000500007c02 */ /* 0x000fce0008000f00 */
.L_x_184:
[----:B-1----:R1:W2:Y:S02]  /*ad80*/  SYNCS.PHASECHK.TRANS64.TRYWAIT P0, [R0+URZ], R3 ;  /* 0x00000003000075a7 */ /* 0x0022a400080011ff */
[----:B--2---:R-:W-:Y:S05]  /*ad90*/  @!P0 NANOSLEEP.SYNCS 0x989680 ;  /* 0x009896800000895d */ /* 0x004fea0003900000 */
[----:B------:R-:W2:Y:S02]  /*ada0*/  @!P0 SYNCS.PHASECHK.TRANS64 P0, [R0+URZ], R3 ;  /* 0x00000003000085a7 */ /* 0x000ea400080010ff */
[----:B--2---:R-:W-:Y:S05]  /*adb0*/  @!P0 BRA `(.L_x_184) ;  /* 0xfffffffc00f08947 */ /* 0x004fea000383ffff */
[----:B------:R-:W-:Y:S05]  /*adc0*/  BRA `(.L_x_185) ;  /* 0xffffff84004c7947 */ /* 0x000fea000383ffff */
.L_x_57:
[----:B------:R-:W-:-:S07]  /*add0*/  MOV R0, UR5 ;  /* 0x0000000500007c02 */ /* 0x000fce0008000f00 */
.L_x_186:
[----:B-1----:R1:W2:Y:S02]  /*ade0*/  SYNCS.PHASECHK.TRANS64.TRYWAIT P0, [R0+URZ], R3 ;  /* 0x00000003000075a7 */ /* 0x0022a400080011ff */
[----:B--2---:R-:W-:Y:S05]  /*adf0*/  @!P0 NANOSLEEP.SYNCS 0x989680 ;  /* 0x009896800000895d */ /* 0x004fea0003900000 */
[----:B------:R-:W2:Y:S02]  /*ae00*/  @!P0 SYNCS.PHASECHK.TRANS64 P0, [R0+URZ], R3 ;  /* 0x00000003000085a7 */ /* 0x000ea400080010ff */
[----:B--2---:R-:W-:Y:S05]  /*ae10*/  @!P0 BRA `(.L_x_186) ;  /* 0xfffffffc00f08947 */ /* 0x004fea000383ffff */
[----:B------:R-:W-:Y:S05]  /*ae20*/  BRA `(.L_x_187) ;  /* 0xffffff8400587947 */ /* 0x000fea000383ffff */
.L_x_58:
[----:B------:R-:W-:-:S07]  /*ae30*/  MOV R0, UR5 ;  /* 0x0000000500007c02 */ /* 0x000fce0008000f00 */
.L_x_188:
[----:B-1----:R1:W2:Y:S02]  /*ae40*/  SYNCS.PHASECHK.TRANS64.TRYWAIT P0, [R0+URZ], R3 ;  /* 0x00000003000075a7 */ /* 0x0022a400080011ff */
[----:B--2---:R-:W-:Y:S05]  /*ae50*/  @!P0 NANOSLEEP.SYNCS 0x989680 ;  /* 0x009896800000895d */ /* 0x004fea0003900000 */
[----:B------:R-:W2:Y:S02]  /*ae60*/  @!P0 SYNCS.PHASECHK.TRANS64 P0, [R0+URZ], R3 ;  /* 0x00000003000085a7 */ /* 0x000ea400080010ff */
[----:B--2---:R-:W-:Y:S05]  /*ae70*/  @!P0 BRA `(.L_x_188) ;  /* 0xfffffffc00f08947 */ /* 0x004fea000383ffff */
[----:B------:R-:W-:Y:S05]  /*ae80*/  BRA `(.L_x_189) ;  /* 0xffffff8400647947 */ /* 0x000fea000383ffff */
.L_x_61:
[----:B--2---:R2:W3:Y:S02]  /*ae90*/  SYNCS.PHASECHK.TRANS64.TRYWAIT P0, [R2+URZ+0x1b0], R5 ;  /* 0x0001b005020075a7 */ /* 0x0044e400080011ff */
[----:B---3--:R-:W-:Y:S05]  /*aea0*/  @!P0 NANOSLEEP.SYNCS 0x989680 ;  /* 0x009896800000895d */ /* 0x008fea0003900000 */
[----:B------:R-:W3:Y:S02]  /*aeb0*/  @!P0 SYNCS.PHASECHK.TRANS64 P0, [R2+URZ+0x1b0], R5 ;  /* 0x0001b005020085a7 */ /* 0x000ee400080010ff */
[----:B---3--:R-:W-:Y:S05]  /*aec0*/  @!P0 BRA `(.L_x_61) ;  /* 0xfffffffc00f08947 */ /* 0x008fea000383ffff */
[----:B------:R-:W-:Y:S05]  /*aed0*/  BRA `(.L_x_190) ;  /* 0xffffff8400c07947 */ /* 0x000fea000383ffff */
.L_x_62:
[----:B------:R-:W-:-:S07]  /*aee0*/  MOV R2, UR4 ;  /* 0x0000000400027c02 */ /* 0x000fce0008000f00 */
.L_x_191:
[----:B--2---:R2:W3:Y:S02]  /*aef0*/  SYNCS.PHASECHK.TRANS64.TRYWAIT P0, [R2+URZ+0x160], R5 ;  /* 0x00016005020075a7 */ /* 0x0044e400080011ff */
[----:B---3--:R-:W-:Y:S05]  /*af00*/  @!P0 NANOSLEEP.SYNCS 0x989680 ;  /* 0x009896800000895d */ /* 0x008fea0003900000 */
[----:B------:R-:W3:Y:S02]  /*af10*/  @!P0 SYNCS.PHASECHK.TRANS64 P0, [R2+URZ+0x160], R5 ;  /* 0x00016005020085a7 */ /* 0x000ee400080010ff */
[----:B---3--:R-:W-:Y:S05]  /*af20*/  @!P0 BRA `(.L_x_191) ;  /* 0xfffffffc00f08947 */ /* 0x008fea000383ffff */
[----:B------:R-:W-:Y:S05]  /*af30*/  BRA `(.L_x_192) ;  /* 0xffffff8400d07947 */ /* 0x000fea000383ffff */
.L_x_63:
[----:B--2---:R2:W3:Y:S02]  /*af40*/  SYNCS.PHASECHK.TRANS64.TRYWAIT P1, [R2+URZ+0x150], R5 ;  /* 0x00015005020075a7 */ /* 0x0044e400080211ff */
[----:B---3--:R-:W-:Y:S05]  /*af50*/  @!P1 NANOSLEEP.SYNCS 0x989680 ;  /* 0x009896800000995d */ /* 0x008fea0003900000 */
[----:B------:R-:W3:Y:S02]  /*af60*/  @!P1 SYNCS.PHASECHK.TRANS64 P1, [R2+URZ+0x150], R5 ;  /* 0x00015005020095a7 */ /* 0x000ee400080210ff */
[----:B---3--:R-:W-:Y:S05]  /*af70*/  @!P1 BRA `(.L_x_63) ;  /* 0xfffffffc00f09947 */ /* 0x008fea000383ffff */
[----:B------:R-:W-:Y:S05]  /*af80*/  BRA `(.L_x_193) ;  /* 0xffffff8800007947 */ /* 0x000fea000383ffff */
.L_x_66:
[----:B------:R-:W-:-:S07]  /*af90*/  MOV R0, UR4 ;  /* 0x0000000400007c02 */ /* 0x000fce0008000f00 */
.L_x_194:
[----:B--2---:R2:W3:Y:S02]  /*afa0*/  SYNCS.PHASECHK.TRANS64.TRYWAIT P0, [R0+URZ+0x160], R3 ;  /* 0x00016003000075a7 */ /* 0x0044e400080011ff */
[----:B---3--:R-:W-:Y:S05]  /*afb0*/  @!P0 NANOSLEEP.SYNCS 0x989680 ;  /* 0x009896800000895d */ /* 0x008fea0003900000 */
[----:B------:R-:W3:Y:S02]  /*afc0*/  @!P0 SYNCS.PHASECHK.TRANS64 P0, [R0+URZ+0x160], R3 ;  /* 0x00016003000085a7 */ /* 0x000ee400080010ff */
[----:B---3--:R-:W-:Y:S05]  /*afd0*/  @!P0 BRA `(.L_x_194) ;  /* 0xfffffffc00f08947 */ /* 0x008fea000383ffff */
[----:B------:R-:W-:Y:S05]  /*afe0*/  BRA `(.L_x_65) ;  /* 0xffffff8800547947 */ /* 0x000fea000383ffff */
.L_x_75:
[----:B--2---:R-:W-:-:S04]  /*aff0*/  MOV R0, UR5 ;  /* 0x0000000500007c02 */ /* 0x004fc80008000f00 */
[----:B------:R2:W3:Y:S03]  /*b000*/  SYNCS.PHASECHK.TRANS64.TRYWAIT P0, [R0+URZ+0x8], R7 ;  /* 0x00000807000075a7 */ /* 0x0004e600080011ff */
[----:B---3--:R-:W-:Y:S05]  /*b010*/  @!P0 NANOSLEEP.SYNCS 0x989680 ;  /* 0x009896800000895d */ /* 0x008fea0003900000 */
[----:B------:R-:W3:Y:S02]  /*b020*/  @!P0 SYNCS.PHASECHK.TRANS64 P0, [R0+URZ+0x8], R7 ;  /* 0x00000807000085a7 */ /* 0x000ee400080010ff */
[----:B---3--:R-:W-:Y:S05]  /*b030*/  @!P0 BRA `(.L_x_75) ;  /* 0xfffffffc00ec8947 */ /* 0x008fea000383ffff */
[----:B------:R-:W-:Y:S05]  /*b040*/  BRA `(.L_x_74) ;  /* 0xffffff8c00087947 */ /* 0x000fea000383ffff */
.L_x_77:
[----:B------:R-:W-:Y:S01]  /*b050*/  BSSY B0, `(.L_x_195) ;  /* 0x0000006000007945 */ /* 0x000fe20003800000 */
[----:B------:R-:W-:-:S07]  /*b060*/  MOV R15, 0xffffffff ;  /* 0xffffffff000f7802 */ /* 0x000fce0000000f00 */
[----:B-12--5:R-:W-:Y:S05]  /*b070*/  WARPSYNC.COLLECTIVE R15, `(.L_x_196) ;  /* 0x000000000f0c7348 */ /* 0x026fea0003c00000 */
[----:B------:R-:W-:Y:S02]  /*b080*/  ELECT P6, UR79, PT ;  /* 0x00000000004f782f */ /* 0x000fe400038c0000 */
[----:B------:R-:W-:Y:S01]  /*b090*/  MOV R14, UR79 ;  /* 0x0000004f000e7c02 */ /* 0x000fe20008000f00 */
[----:B-12--5:R-:W-:Y:S10]  /*b0a0*/  ENDCOLLECTIVE ;  /* 0x000000000000791b */ /* 0x026ff40003800000 */
.L_x_196:
[----:B------:R-:W-:Y:S05]  /*b0b0*/  BSYNC B0 ;  /* 0x0000000000007941 */ /* 0x000fea0003800000 */
.L_x_195:
[----:B------:R-:W-:Y:S05]  /*b0c0*/  BRA `(.L_x_197) ;  /* 0xffffff8c00387947 */ /* 0x000fea000383ffff */
.L_x_79:
[----:B--2---:R-:W-:-:S04]  /*b0d0*/  MOV R0, UR5 ;  /* 0x0000000500007c02 */ /* 0x004fc80008000f00 */
[----:B------:R2:W3:Y:S03]  /*b0e0*/  SYNCS.PHASECHK.TRANS64.TRYWAIT P0, [R0+URZ+0x8], R5 ;  /* 0x00000805000075a7 */ /* 0x0004e600080011ff */
[----:B---3--:R-:W-:Y:S05]  /*b0f0*/  @!P0 NANOSLEEP.SYNCS 0x989680 ;  /* 0x009896800000895d */ /* 0x008fea0003900000 */
[----:B------:R-:W3:Y:S02]  /*b100*/  @!P0 SYNCS.PHASECHK.TRANS64 P0, [R0+URZ+0x8], R5 ;  /* 0x00000805000085a7 */ /* 0x000ee400080010ff */
[----:B---3--:R-:W-:Y:S05]  /*b110*/  @!P0 BRA `(.L_x_79) ;  /* 0xfffffffc00ec8947 */ /* 0x008fea000383ffff */
[----:B------:R-:W-:Y:S05]  /*b120*/  BRA `(.L_x_78) ;  /* 0xffffff8c003c7947 */ /* 0x000fea000383ffff */
.L_x_80:
[----:B-1----:R1:W2:Y:S02]  /*b130*/  SYNCS.PHASECHK.TRANS64.TRYWAIT P0, [R0+URZ+0x150], R5 ;  /* 0x00015005000075a7 */ /* 0x0022a400080011ff */
[----:B--2---:R-:W-:Y:S05]  /*b140*/  @!P0 NANOSLEEP.SYNCS 0x989680 ;  /* 0x009896800000895d */ /* 0x004fea0003900000 */
[----:B------:R-:W2:Y:S02]  /*b150*/  @!P0 SYNCS.PHASECHK.TRANS64 P0, [R0+URZ+0x150], R5 ;  /* 0x00015005000085a7 */ /* 0x000ea400080010ff */
[----:B--2---:R-:W-:Y:S05]  /*b160*/  @!P0 BRA `(.L_x_80) ;  /* 0xfffffffc00f08947 */ /* 0x004fea000383ffff */
[----:B------:R-:W-:Y:S05]  /*b170*/  BRA `(.L_x_198) ;  /* 0xffffff9000187947 */ /* 0x000fea000383ffff */
.L_x_82:
[----:B------:R-:W-:-:S07]  /*b180*/  MOV R0, UR23 ;  /* 0x0000001700007c02 */ /* 0x000fce0008000f00 */
.L_x_199:
[----:B-1----:R1:W2:Y:S02]  /*b190*/  SYNCS.PHASECHK.TRANS64.TRYWAIT P0, [R0+URZ+0x190], R5 ;  /* 0x00019005000075a7 */ /* 0x0022a400080011ff */
[----:B--2---:R-:W-:Y:S05]  /*b1a0*/  @!P0 NANOSLEEP.SYNCS 0x989680 ;  /* 0x009896800000895d */ /* 0x004fea0003900000 */
[----:B------:R-:W2:Y:S02]  /*b1b0*/  @!P0 SYNCS.PHASECHK.TRANS64 P0, [R0+URZ+0x190], R5 ;  /* 0x00019005000085a7 */ /* 0x000ea400080010ff */
[----:B--2---:R-:W-:Y:S05]  /*b1c0*/  @!P0 BRA `(.L_x_199) ;  /* 0xfffffffc00f08947 */ /* 0x004fea000383ffff */
[----:B------:R-:W-:Y:S05]  /*b1d0*/  BRA `(.L_x_200) ;  /* 0xffffff9000647947 */ /* 0x000fea000383ffff */
.L_x_85:
[----:B------:R-:W-:Y:S07]  /*b1e0*/  MOV R0, UR5 ;  /* 0x0000000500007c02 */ /* 0x000fee0008000f00 */
.L_x_201:
[----:B-1----:R1:W2:Y:S02]  /*b1f0*/  SYNCS.PHASECHK.TRANS64.TRYWAIT P0, [R0+URZ], R5 ;  /* 0x00000005000075a7 */ /* 0x0022a400080011ff */
[----:B--2---:R-:W-:Y:S05]  /*b200*/  @!P0 NANOSLEEP.SYNCS 0x989680 ;  /* 0x009896800000895d */ /* 0x004fea0003900000 */
[----:B------:R-:W2:Y:S02]  /*b210*/  @!P0 SYNCS.PHASECHK.TRANS64 P0, [R0+URZ], R5 ;  /* 0x00000005000085a7 */ /* 0x000ea400080010ff */
[----:B--2---:R-:W-:Y:S05]  /*b220*/  @!P0 BRA `(.L_x_201) ;  /* 0xfffffffc00f08947 */ /* 0x004fea000383ffff */
[----:B------:R-:W-:Y:S05]  /*b230*/  BRA `(.L_x_84) ;  /* 0xffffff9000787947 */ /* 0x000fea000383ffff */
.L_x_89:
[----:B-1----:R-:W-:-:S07]  /*b240*/  MOV R0, UR4 ;  /* 0x0000000400007c02 */ /* 0x002fce0008000f00 */
.L_x_202:
[----:B-1----:R1:W2:Y:S02]  /*b250*/  SYNCS.PHASECHK.TRANS64.TRYWAIT P0, [R0+URZ], R3 ;  /* 0x00000003000075a7 */ /* 0x0022a400080011ff */
[----:B--2---:R-:W-:Y:S05]  /*b260*/  @!P0 NANOSLEEP.SYNCS 0x989680 ;  /* 0x009896800000895d */ /* 0x004fea0003900000 */
[----:B------:R-:W2:Y:S02]  /*b270*/  @!P0 SYNCS.PHASECHK.TRANS64 P0, [R0+URZ], R3 ;  /* 0x00000003000085a7 */ /* 0x000ea400080010ff */
[----:B--2---:R-:W-:Y:S05]  /*b280*/  @!P0 BRA `(.L_x_202) ;  /* 0xfffffffc00f08947 */ /* 0x004fea000383ffff */
[----:B------:R-:W-:Y:S05]  /*b290*/  BRA `(.L_x_203) ;  /* 0xffffff9400447947 */ /* 0x000fea000383ffff */
.L_x_90:
[----:B------:R-:W-:-:S07]  /*b2a0*/  MOV R0, UR5 ;  /* 0x0000000500007c02 */ /* 0x000fce0008000f00 */
.L_x_204:
[----:B-1----:R1:W2:Y:S02]  /*b2b0*/  SYNCS.PHASECHK.TRANS64.TRYWAIT P0, [R0+URZ], R3 ;  /* 0x00000003000075a7 */ /* 0x0022a400080011ff */
[----:B--2---:R-:W-:Y:S05]  /*b2c0*/  @!P0 NANOSLEEP.SYNCS 0x989680 ;  /* 0x009896800000895d */ /* 0x004fea0003900000 */
[----:B------:R-:W2:Y:S02]  /*b2d0*/  @!P0 SYNCS.PHASECHK.TRANS64 P0, [R0+URZ], R3 ;  /* 0x00000003000085a7 */ /* 0x000ea400080010ff */
[----:B--2---:R-:W-:Y:S05]  /*b2e0*/  @!P0 BRA `(.L_x_204) ;  /* 0xfffffffc00f08947 */ /* 0x004fea000383ffff */
[----:B------:R-:W-:Y:S05]  /*b2f0*/  BRA `(.L_x_205) ;  /* 0xffffff9400507947 */ /* 0x000fea000383ffff */
.L_x_91:
[----:B------:R-:W-:-:S07]  /*b300*/  MOV R0, UR5 ;  /* 0x0000000500007c02 */ /* 0x000fce0008000f00 */
.L_x_206:
[----:B-1----:R1:W2:Y:S02]  /*b310*/  SYNCS.PHASECHK.TRANS64.TRYWAIT P0, [R0+URZ], R3 ;  /* 0x00000003000075a7 */ /* 0x0022a400080011ff */
[----:B--2---:R-:W-:Y:S05]  /*b320*/  @!P0 NANOSLEEP.SYNCS 0x989680 ;  /* 0x009896800000895d */ /* 0x004fea0003900000 */
[----:B------:R-:W2:Y:S02]  /*b330*/  @!P0 SYNCS.PHASECHK.TRANS64 P0, [R0+URZ], R3 ;  /* 0x00000003000085a7 */ /* 0x000ea400080010ff */
[----:B--2---:R-:W-:Y:S05]  /*b340*/  @!P0 BRA `(.L_x_206) ;  /* 0xfffffffc00f08947 */ /* 0x004fea000383ffff */
[----:B------:R-:W-:Y:S05]  /*b350*/  BRA `(.L_x_207) ;  /* 0xffffff94005c7947 */ /* 0x000fea000383ffff */
.L_x_94:
[----:B------:R-:W-:-:S07]  /*b360*/  MOV R0, UR17 ;  /* 0x0000001100007c02 */ /* 0x000fce0008000f00 */
.L_x_208:
[----:B-1----:R1:W2:Y:S02]  /*b370*/  SYNCS.PHASECHK.TRANS64.TRYWAIT P1, [R0+URZ+0x1d0], R3 ;  /* 0x0001d003000075a7 */ /* 0x0022a400080211ff */
[----:B--2---:R-:W-:Y:S05]  /*b380*/  @!P1 NANOSLEEP.SYNCS 0x989680 ;  /* 0x009896800000995d */ /* 0x004fea0003900000 */
[----:B------:R-:W2:Y:S02]  /*b390*/  @!P1 SYNCS.PHASECHK.TRANS64 P1, [R0+URZ+0x1d0], R3 ;  /* 0x0001d003000095a7 */ /* 0x000ea400080210ff */
[----:B--2---:R-:W-:Y:S05]  /*b3a0*/  @!P1 BRA `(.L_x_208) ;  /* 0xfffffffc00f09947 */ /* 0x004fea000383ffff */
[----:B------:R-:W-:Y:S05]  /*b3b0*/  BRA `(.L_x_209) ;  /* 0xffffff9400a87947 */ /* 0x000fea000383ffff */
.L_x_99:
[----:B---3--:R3:W4:Y:S02]  /*b3c0*/  SYNCS.PHASECHK.TRANS64.TRYWAIT P0, [R12+URZ+0x150], R9 ;  /* 0x000150090c0075a7 */ /* 0x00872400080011ff */
[----:B----4-:R-:W-:Y:S05]  /*b3d0*/  @!P0 NANOSLEEP.SYNCS 0x989680 ;  /* 0x009896800000895d */ /* 0x010fea0003900000 */
[----:B------:R-:W4:Y:S02]  /*b3e0*/  @!P0 SYNCS.PHASECHK.TRANS64 P0, [R12+URZ+0x150], R9 ;  /* 0x000150090c0085a7 */ /* 0x000f2400080010ff */
[----:B----4-:R-:W-:Y:S05]  /*b3f0*/  @!P0 BRA `(.L_x_99) ;  /* 0xfffffffc00f08947 */ /* 0x010fea000383ffff */
[----:B------:R-:W-:Y:S05]  /*b400*/  BRA `(.L_x_210) ;  /* 0xffffff9800dc7947 */ /* 0x000fea000383ffff */
.L_x_102:
[----:B------:R-:W-:Y:S07]  /*b410*/  MOV R0, UR21 ;  /* 0x0000001500007c02 */ /* 0x000fee0008000f00 */
.L_x_211:
[----:B-1----:R1:W3:Y:S02]  /*b420*/  SYNCS.PHASECHK.TRANS64.TRYWAIT P2, [R0+URZ+0x148], R11 ;  /* 0x0001480b000075a7 */ /* 0x0022e400080411ff */
[----:B---3--:R-:W-:Y:S05]  /*b430*/  @!P2 NANOSLEEP.SYNCS 0x989680 ;  /* 0x009896800000a95d */ /* 0x008fea0003900000 */
[----:B------:R-:W3:Y:S02]  /*b440*/  @!P2 SYNCS.PHASECHK.TRANS64 P2, [R0+URZ+0x148], R11 ;  /* 0x0001480b0000a5a7 */ /* 0x000ee400080410ff */
[----:B---3--:R-:W-:Y:S05]  /*b450*/  @!P2 BRA `(.L_x_211) ;  /* 0xfffffffc00f0a947 */ /* 0x008fea000383ffff */
[----:B------:R-:W-:Y:S05]  /*b460*/  BRA `(.L_x_101) ;  /* 0xffffffa000447947 */ /* 0x000fea000383ffff */
.L_x_105:
[----:B---3--:R-:W-:Y:S07]  /*b470*/  MOV R0, UR21 ;  /* 0x0000001500007c02 */ /* 0x008fee0008000f00 */
.L_x_212:
[----:B-1----:R1:W3:Y:S02]  /*b480*/  SYNCS.PHASECHK.TRANS64.TRYWAIT P0, [R0+URZ+0x120], R9 ;  /* 0x00012009000075a7 */ /* 0x0022e400080011ff */
[----:B---3--:R-:W-:Y:S05]  /*b490*/  @!P0 NANOSLEEP.SYNCS 0x989680 ;  /* 0x009896800000895d */ /* 0x008fea0003900000 */
[----:B------:R-:W3:Y:S02]  /*b4a0*/  @!P0 SYNCS.PHASECHK.TRANS64 P0, [R0+URZ+0x120], R9 ;  /* 0x00012009000085a7 */ /* 0x000ee400080010ff */
[----:B---3--:R-:W-:Y:S05]  /*b4b0*/  @!P0 BRA `(.L_x_212) ;  /* 0xfffffffc00f08947 */ /* 0x008fea000383ffff */
[----:B------:R-:W-:Y:S05]  /*b4c0*/  BRA `(.L_x_213) ;  /* 0xffffffa000a07947 */ /* 0x000fea000383ffff */
.L_x_106:
[----:B------:R-:W-:Y:S07]  /*b4d0*/  MOV R0, UR21 ;  /* 0x0000001500007c02 */ /* 0x000fee0008000f00 */
.L_x_214:
[----:B-1----:R1:W3:Y:S02]  /*b4e0*/  SYNCS.PHASECHK.TRANS64.TRYWAIT P0, [R0+URZ+0x128], R9 ;  /* 0x00012809000075a7 */ /* 0x0022e400080011ff */
[----:B---3--:R-:W-:Y:S05]  /*b4f0*/  @!P0 NANOSLEEP.SYNCS 0x989680 ;  /* 0x009896800000895d */ /* 0x008fea0003900000 */
[----:B------:R-:W3:Y:S02]  /*b500*/  @!P0 SYNCS.PHASECHK.TRANS64 P0, [R0+URZ+0x128], R9 ;  /* 0x00012809000085a7 */ /* 0x000ee400080010ff */
[----:B---3--:R-:W-:Y:S05]  /*b510*/  @!P0 BRA `(.L_x_214) ;  /* 0xfffffffc00f08947 */ /* 0x008fea000383ffff */
[----:B------:R-:W-:Y:S05]  /*b520*/  BRA `(.L_x_215) ;  /* 0xffffffa000f87947 */ /* 0x000fea000383ffff */
.L_x_107:
[----:B------:R-:W-:Y:S07]  /*b530*/  MOV R0, UR21 ;  /* 0x0000001500007c02 */ /* 0x000fee0008000f00 */
.L_x_216:
[----:B-1----:R1:W3:Y:S02]  /*b540*/  SYNCS.PHASECHK.TRANS64.TRYWAIT P0, [R0+URZ+0x130], R9 ;  /* 0x00013009000075a7 */ /* 0x0022e400080011ff */
[----:B---3--:R-:W-:Y:S05]  /*b550*/  @!P0 NANOSLEEP.SYNCS 0x989680 ;  /* 0x009896800000895d */ /* 0x008fea0003900000 */
[----:B------:R-:W3:Y:S02]  /*b560*/  @!P0 SYNCS.PHASECHK.TRANS64 P0, [R0+URZ+0x130], R9 ;  /* 0x00013009000085a7 */ /* 0x000ee400080010ff */
[----:B---3--:R-:W-:Y:S05]  /*b570*/  @!P0 BRA `(.L_x_216) ;  /* 0xfffffffc00f08947 */ /* 0x008fea000383ffff */
[----:B------:R-:W-:Y:S05]  /*b580*/  BRA `(.L_x_217) ;  /* 0xffffffa400547947 */ /* 0x000fea000383ffff */
.L_x_108:
[----:B------:R-:W-:Y:S07]  /*b590*/  MOV R0, UR21 ;  /* 0x0000001500007c02 */ /* 0x000fee0008000f00 */
.L_x_218:
[----:B-1----:R1:W3:Y:S02]  /*b5a0*/  SYNCS.PHASECHK.TRANS64.TRYWAIT P0, [R0+URZ+0x138], R9 ;  /* 0x00013809000075a7 */ /* 0x0022e400080011ff */
[----:B---3--:R-:W-:Y:S05]  /*b5b0*/  @!P0 NANOSLEEP.SYNCS 0x989680 ;  /* 0x009896800000895d */ /* 0x008fea0003900000 */
[----:B------:R-:W3:Y:S02]  /*b5c0*/  @!P0 SYNCS.PHASECHK.TRANS64 P0, [R0+URZ+0x138], R9 ;  /* 0x00013809000085a7 */ /* 0x000ee400080010ff */
[----:B---3--:R-:W-:Y:S05]  /*b5d0*/  @!P0 BRA `(.L_x_218) ;  /* 0xfffffffc00f08947 */ /* 0x008fea000383ffff */
[----:B------:R-:W-:Y:S05]  /*b5e0*/  BRA `(.L_x_219) ;  /* 0xffffffa400b07947 */ /* 0x000fea000383ffff */
.L_x_110:
[----:B------:R-:W-:-:S07]  /*b5f0*/  MOV R0, UR21 ;  /* 0x0000001500007c02 */ /* 0x000fce0008000f00 */
.L_x_220:
[----:B-1----:R1:W4:Y:S02]  /*b600*/  SYNCS.PHASECHK.TRANS64.TRYWAIT P0, [R0+URZ+0x120], R3 ;  /* 0x00012003000075a7 */ /* 0x00232400080011ff */
[----:B----4-:R-:W-:Y:S05]  /*b610*/  @!P0 NANOSLEEP.SYNCS 0x989680 ;  /* 0x009896800000895d */ /* 0x010fea0003900000 */
[----:B------:R-:W4:Y:S02]  /*b620*/  @!P0 SYNCS.PHASECHK.TRANS64 P0, [R0+URZ+0x120], R3 ;  /* 0x00012003000085a7 */ /* 0x000f2400080010ff */
[----:B----4-:R-:W-:Y:S05]  /*b630*/  @!P0 BRA `(.L_x_220) ;  /* 0xfffffffc00f08947 */ /* 0x010fea000383ffff */
[----:B------:R-:W-:Y:S05]  /*b640*/  BRA `(.L_x_221) ;  /* 0xffffffa8003c7947 */ /* 0x000fea000383ffff */
.L_x_111:
[----:B-1----:R-:W-:-:S07]  /*b650*/  MOV R0, UR21 ;  /* 0x0000001500007c02 */ /* 0x002fce0008000f00 */
.L_x_222:
[----:B-1----:R1:W4:Y:S02]  /*b660*/  SYNCS.PHASECHK.TRANS64.TRYWAIT P0, [R0+URZ+0x128], R3 ;  /* 0x00012803000075a7 */ /* 0x00232400080011ff */
[----:B----4-:R-:W-:Y:S05]  /*b670*/  @!P0 NANOSLEEP.SYNCS 0x989680 ;  /* 0x009896800000895d */ /* 0x010fea0003900000 */
[----:B------:R-:W4:Y:S02]  /*b680*/  @!P0 SYNCS.PHASECHK.TRANS64 P0, [R0+URZ+0x128], R3 ;  /* 0x00012803000085a7 */ /* 0x000f2400080010ff */
[----:B----4-:R-:W-:Y:S05]  /*b690*/  @!P0 BRA `(.L_x_222) ;  /* 0xfffffffc00f08947 */ /* 0x010fea000383ffff */
[----:B------:R-:W-:Y:S05]  /*b6a0*/  BRA `(.L_x_223) ;  /* 0xffffffa8002c7947 */ /* 0x000fea000383ffff */
.L_x_112:
[----:B-1----:R-:W-:-:S07]  /*b6b0*/  MOV R0, UR21 ;  /* 0x0000001500007c02 */ /* 0x002fce0008000f00 */
.L_x_224:
[----:B-1----:R1:W4:Y:S02]  /*b6c0*/  SYNCS.PHASECHK.TRANS64.TRYWAIT P0, [R0+URZ+0x130], R3 ;  /* 0x00013003000075a7 */ /* 0x00232400080011ff */
[----:B----4-:R-:W-:Y:S05]  /*b6d0*/  @!P0 NANOSLEEP.SYNCS 0x989680 ;  /* 0x009896800000895d */ /* 0x010fea0003900000 */
[----:B------:R-:W4:Y:S02]  /*b6e0*/  @!P0 SYNCS.PHASECHK.TRANS64 P0, [R0+URZ+0x130], R3 ;  /* 0x00013003000085a7 */ /* 0x000f2400080010ff */
[----:B----4-:R-:W-:Y:S05]  /*b6f0*/  @!P0 BRA `(.L_x_224) ;  /* 0xfffffffc00f08947 */ /* 0x010fea000383ffff */
[----:B------:R-:W-:Y:S05]  /*b700*/  BRA `(.L_x_225) ;  /* 0xffffffa8001c7947 */ /* 0x000fea000383ffff */
.L_x_114:
[----:B--2---:R2:W3:Y:S02]  /*b710*/  SYNCS.PHASECHK.TRANS64.TRYWAIT P0, [R3+URZ+0x150], R0 ;  /* 0x00015000030075a7 */ /* 0x0044e400080011ff */
[----:B---3--:R-:W-:Y:S05]  /*b720*/  @!P0 NANOSLEEP.SYNCS 0x989680 ;  /* 0x009896800000895d */ /* 0x008fea0003900000 */
[----:B------:R-:W3:Y:S02]  /*b730*/  @!P0 SYNCS.PHASECHK.TRANS64 P0, [R3+URZ+0x150], R0 ;  /* 0x00015000030085a7 */ /* 0x000ee400080010ff */
[----:B---3--:R-:W-:Y:S05]  /*b740*/  @!P0 BRA `(.L_x_114) ;  /* 0xfffffffc00f08947 */ /* 0x008fea000383ffff */
[----:B------:R-:W-:Y:S05]  /*b750*/  BRA `(.L_x_226) ;  /* 0xffffffa800e07947 */ /* 0x000fea000383ffff */
.L_x_125:
[----:B--2---:R2:W1:Y:S02]  /*b760*/  SYNCS.PHASECHK.TRANS64.TRYWAIT P1, [R5+URZ+0x100], R2 ;  /* 0x00010002050075a7 */ /* 0x00446400080211ff */
[----:B-1----:R-:W-:Y:S05]  /*b770*/  @!P1 NANOSLEEP.SYNCS 0x989680 ;  /* 0x009896800000995d */ /* 0x002fea0003900000 */
[----:B------:R-:W1:Y:S02]  /*b780*/  @!P1 SYNCS.PHASECHK.TRANS64 P1, [R5+URZ+0x100], R2 ;  /* 0x00010002050095a7 */ /* 0x000e6400080210ff */
[----:B-1----:R-:W-:Y:S05]  /*b790*/  @!P1 BRA `(.L_x_125) ;  /* 0xfffffffc00f09947 */ /* 0x002fea000383ffff */
[----:B------:R-:W-:Y:S05]  /*b7a0*/  BRA `(.L_x_124) ;  /* 0xffffffb800407947 */ /* 0x000fea000383ffff */
.L_x_127:
[----:B-1----:R1:W3:Y:S02]  /*b7b0*/  SYNCS.PHASECHK.TRANS64.TRYWAIT P0, [R92+URZ+0x170], R7 ;  /* 0x000170075c0075a7 */ /* 0x0022e400080011ff */
[----:B---3--:R-:W-:Y:S05]  /*b7c0*/  @!P0 NANOSLEEP.SYNCS 0x989680 ;  /* 0x009896800000895d */ /* 0x008fea0003900000 */
[----:B------:R-:W3:Y:S02]  /*b7d0*/  @!P0 SYNCS.PHASECHK.TRANS64 P0, [R92+URZ+0x170], R7 ;  /* 0x000170075c0085a7 */ /* 0x000ee400080010ff */
[----:B---3--:R-:W-:Y:S05]  /*b7e0*/  @!P0 BRA `(.L_x_127) ;  /* 0xfffffffc00f08947 */ /* 0x008fea000383ffff */
[----:B------:R-:W-:Y:S05]  /*b7f0*/  BRA `(.L_x_126) ;  /* 0xffffffb800907947 */ /* 0x000fea000383ffff */
.L_x_135:
[----:B---3--:R3:W4:Y:S02]  /*b800*/  SYNCS.PHASECHK.TRANS64.TRYWAIT P0, [R112+URZ+0x100], R3 ;  /* 0x00010003700075a7 */ /* 0x00872400080011ff */
[----:B----4-:R-:W-:Y:S05]  /*b810*/  @!P0 NANOSLEEP.SYNCS 0x989680 ;  /* 0x009896800000895d */ /* 0x010fea0003900000 */
[----:B------:R-:W4:Y:S02]  /*b820*/  @!P0 SYNCS.PHASECHK.TRANS64 P0, [R112+URZ+0x100], R3 ;  /* 0x00010003700085a7 */ /* 0x000f2400080010ff */
[----:B----4-:R-:W-:Y:S05]  /*b830*/  @!P0 BRA `(.L_x_135) ;  /* 0xfffffffc00f08947 */ /* 0x010fea000383ffff */
[----:B------:R-:W-:Y:S05]  /*b840*/  BRA `(.L_x_134) ;  /* 0xffffffc400987947 */ /* 0x000fea000383ffff */
.L_x_143:
[----:B---3--:R3:W4:Y:S02]  /*b850*/  SYNCS.PHASECHK.TRANS64.TRYWAIT P0, [R112+URZ+0x100], R5 ;  /* 0x00010005700075a7 */ /* 0x00872400080011ff */
[----:B----4-:R-:W-:Y:S05]  /*b860*/  @!P0 NANOSLEEP.SYNCS 0x989680 ;  /* 0x009896800000895d */ /* 0x010fea0003900000 */
[----:B------:R-:W4:Y:S02]  /*b870*/  @!P0 SYNCS.PHASECHK.TRANS64 P0, [R112+URZ+0x100], R5 ;  /* 0x00010005700085a7 */ /* 0x000f2400080010ff */
[----:B----4-:R-:W-:Y:S05]  /*b880*/  @!P0 BRA `(.L_x_143) ;  /* 0xfffffffc00f08947 */ /* 0x010fea000383ffff */
[----:B------:R-:W-:Y:S05]  /*b890*/  BRA `(.L_x_142) ;  /* 0xffffffd000e87947 */ /* 0x000fea000383ffff */
.L_x_151:
[----:B---3--:R3:W4:Y:S02]  /*b8a0*/  SYNCS.PHASECHK.TRANS64.TRYWAIT P0, [R103+URZ+0x100], R4 ;  /* 0x00010004670075a7 */ /* 0x00872400080011ff */
[----:B----4-:R-:W-:Y:S05]  /*b8b0*/  @!P0 NANOSLEEP.SYNCS 0x989680 ;  /* 0x009896800000895d */ /* 0x010fea0003900000 */
[----:B------:R-:W4:Y:S02]  /*b8c0*/  @!P0 SYNCS.PHASECHK.TRANS64 P0, [R103+URZ+0x100], R4 ;  /* 0x00010004670085a7 */ /* 0x000f2400080010ff */
[----:B----4-:R-:W-:Y:S05]  /*b8d0*/  @!P0 BRA `(.L_x_151) ;  /* 0xfffffffc00f08947 */ /* 0x010fea000383ffff */
[----:B------:R-:W-:Y:S05]  /*b8e0*/  BRA `(.L_x_150) ;  /* 0xffffffe000407947 */ /* 0x000fea000383ffff */
        .weak           $__internal_0_$__cuda_sm10x_tcgen05_guardrail_trap_col_being_dealloced_not_returned_by_alloc
        .type           $__internal_0_$__cuda_sm10x_tcgen05_guardrail_trap_col_being_dealloced_not_returned_by_alloc,@function
        .size           $__internal_0_$__cuda_sm10x_tcgen05_guardrail_trap_col_being_dealloced_not_returned_by_alloc,($__internal_1_$__cuda_sm10x_tcgen05_guardrail_trap_phase_invalid_during_alloc - $__internal_0_$__cuda_sm10x_tcgen05_guardrail_trap_col_being_dealloced_not_returned_by_alloc)
$__internal_0_$__cuda_sm10x_tcgen05_guardrail_trap_col_being_dealloced_not_returned_by_alloc:
[----:B------:R-:W-:Y:S05]  /*b8f0*/  BPT.TRAP 0x1 ;  /* 0x000000040000795c */ /* 0x000fea0000300000 */
[----:B------:R-:W-:-:S04]  /*b900*/  HFMA2 R3, -RZ, RZ, 0, 0 ;  /* 0x00000000ff037431 */ /* 0x000fc800000001ff */
[----:B------:R-:W-:Y:S05]  /*b910*/  RET.REL.NODEC R2 `(_ZN7cutlass13device_kernelINS_4gemm6kernel13GemmUniversalIN4cute5tupleIJiiiiEEENS1_10collective13CollectiveMmaINS1_35MainloopSm100TmaUmmaWarpSpecializedILi16ELi2ELi4ENS5_IJNS4_1CILi4EEENSA_ILi2EEENSA_ILi1EEEEEEEENS5_IJNSA_ILi128EEENSA_ILi256EEENSA_ILi64EEEEEENS_12float_e4m3_tENS5_IJlSD_lEEESK_SL_NS4_8TiledMMAINS4_8MMA_AtomIJNS4_10MMA_TraitsINS4_25SM100_MMA_F8F6F4_2x1SM_SSEJSK_SK_fSG_SH_NS4_17integral_constantINS4_4UMMA5MajorELSS_0EEEST_NSQ_INSR_7ScaleInELSU_0EEESV_EEEEEENS4_6LayoutINS5_IJSD_SD_SD_EEENS5_IJNSA_ILi0EEES10_S10_EEEEENS5_IJNS4_10UnderscoreES13_S13_EEEEENS4_28SM100_TMA_2SM_LOAD_MULTICASTENS4_14ComposedLayoutINS4_7SwizzleILi2ELi4ELi3EEENS4_18smem_ptr_flag_bitsILi8EEENSY_INS5_IJNSA_ILi8EEESI_EEENS5_IJSI_SD_EEEEEEEvNS4_8identityES16_S1G_vS1H_EENS_8epilogue10collective18CollectiveEpilogueINS1J_23Sm100TmaWarpSpecializedILi4ELi2ELi32ELb0ELb0EEEJNS5_IJSI_SH_SI_EEENS5_IJNSY_ISI_SD_EENSY_INS5_IJNSA_ILi32EEESC_EEENS5_IJSD_SG_EEEEEEEESK_SL_SK_SL_NS1J_6fusion15FusionCallbacksIS1N_NS1V_17LinearCombinationISK_fSK_fLNS_15FloatRoundStyleE2EEES1O_S1U_JEEENS4_5SM1004TMEM4LOAD26SM100_TMEM_LOAD_32dp32b32xENS4_13SM90_TMA_LOADENS17_INS18_ILi1ELi4ELi3EEES1B_NSY_INS5_IJS1C_S1Q_EEENS5_IJS1Q_SD_EEEEEEENS4_39AutoVectorizingCopyWithAssumedAlignmentILi128EEENS4_14SM90_TMA_STOREES2A_S2C_S2C_EEEvvEEEEvNT_6ParamsE) ;  /* 0xffffff4402b87950 */ /* 0x000fea0003c3ffff */
        .weak           $__internal_1_$__cuda_sm10x_tcgen05_guardrail_trap_phase_invalid_during_alloc
        .type           $__internal_1_$__cuda_sm10x_tcgen05_guardrail_trap_phase_invalid_during_alloc,@function
        .size           $__internal_1_$__cuda_sm10x_tcgen05_guardrail_trap_phase_invalid_during_alloc,($__internal_2_$__cuda_sm10x_tcgen05_guardrail_trap_unallocated_columns_being_dealloced - $__internal_1_$__cuda_sm10x_tcgen05_guardrail_trap_phase_invalid_during_alloc)
$__internal_1_$__cuda_sm10x_tcgen05_guardrail_trap_phase_invalid_during_alloc:
[----:B------:R-:W-:Y:S05]  /*b920*/  BPT.TRAP 0x1 ;  /* 0x000000040000795c */ /* 0x000fea0000300000 */
[----:B------:R-:W-:-:S04]  /*b930*/  MOV R5, 0x0 ;  /* 0x0000000000057802 */ /* 0x000fc80000000f00 */
[----:B------:R-:W-:Y:S05]  /*b940*/  RET.REL.NODEC R4 `(_ZN7cutlass13device_kernelINS_4gemm6kernel13GemmUniversalIN4cute5tupleIJiiiiEEENS1_10collective13CollectiveMmaINS1_35MainloopSm100TmaUmmaWarpSpecializedILi16ELi2ELi4ENS5_IJNS4_1CILi4EEENSA_ILi2EEENSA_ILi1EEEEEEEENS5_IJNSA_ILi128EEENSA_ILi256EEENSA_ILi64EEEEEENS_12float_e4m3_tENS5_IJlSD_lEEESK_SL_NS4_8TiledMMAINS4_8MMA_AtomIJNS4_10MMA_TraitsINS4_25SM100_MMA_F8F6F4_2x1SM_SSEJSK_SK_fSG_SH_NS4_17integral_constantINS4_4UMMA5MajorELSS_0EEEST_NSQ_INSR_7ScaleInELSU_0EEESV_EEEEEENS4_6LayoutINS5_IJSD_SD_SD_EEENS5_IJNSA_ILi0EEES10_S10_EEEEENS5_IJNS4_10UnderscoreES13_S13_EEEEENS4_28SM100_TMA_2SM_LOAD_MULTICASTENS4_14ComposedLayoutINS4_7SwizzleILi2ELi4ELi3EEENS4_18smem_ptr_flag_bitsILi8EEENSY_INS5_IJNSA_ILi8EEESI_EEENS5_IJSI_SD_EEEEEEEvNS4_8identityES16_S1G_vS1H_EENS_8epilogue10collective18CollectiveEpilogueINS1J_23Sm100TmaWarpSpecializedILi4ELi2ELi32ELb0ELb0EEEJNS5_IJSI_SH_SI_EEENS5_IJNSY_ISI_SD_EENSY_INS5_IJNSA_ILi32EEESC_EEENS5_IJSD_SG_EEEEEEEESK_SL_SK_SL_NS1J_6fusion15FusionCallbacksIS1N_NS1V_17LinearCombinationISK_fSK_fLNS_15FloatRoundStyleE2EEES1O_S1U_JEEENS4_5SM1004TMEM4LOAD26SM100_TMEM_LOAD_32dp32b32xENS4_13SM90_TMA_LOADENS17_INS18_ILi1ELi4ELi3EEES1B_NSY_INS5_IJS1C_S1Q_EEENS5_IJS1Q_SD_EEEEEEENS4_39AutoVectorizingCopyWithAssumedAlignmentILi128EEENS4_14SM90_TMA_STOREES2A_S2C_S2C_EEEvvEEEEvNT_6ParamsE) ;  /* 0xffffff4404ac7950 */ /* 0x000fea0003c3ffff */
        .weak           $__internal_2_$__cuda_sm10x_tcgen05_guardrail_trap_unallocated_columns_being_dealloced
        .type           $__internal_2_$__cuda_sm10x_tcgen05_guardrail_trap_unallocated_columns_being_dealloced,@function
        .size           $__internal_2_$__cuda_sm10x_tcgen05_guardrail_trap_unallocated_columns_being_dealloced,(.L_x_228 - $__internal_2_$__cuda_sm10x_tcgen05_guardrail_trap_unallocated_columns_being_dealloced)
$__internal_2_$__cuda_sm10x_tcgen05_guardrail_trap_unallocated_columns_being_dealloced:
[----:B------:R-:W-:Y:S05]  /*b950*/  BPT.TRAP 0x1 ;  /* 0x000000040000795c */ /* 0x000fea0000300000 */
[----:B------:R-:W-:-:S04]  /*b960*/  HFMA2 R3, -RZ, RZ, 0, 0 ;  /* 0x00000000ff037431 */ /* 0x000fc800000001ff */
[----:B------:R-:W-:Y:S05]  /*b970*/  RET.REL.NODEC R2 `(_ZN7cutlass13device_kernelINS_4gemm6kernel13GemmUniversalIN4cute5tupleIJiiiiEEENS1_10collective13CollectiveMmaINS1_35MainloopSm100TmaUmmaWarpSpecializedILi16ELi2ELi4ENS5_IJNS4_1CILi4EEENSA_ILi2EEENSA_ILi1EEEEEEEENS5_IJNSA_ILi128EEENSA_ILi256EEENSA_ILi64EEEEEENS_12float_e4m3_tENS5_IJlSD_lEEESK_SL_NS4_8TiledMMAINS4_8MMA_AtomIJNS4_10MMA_TraitsINS4_25SM100_MMA_F8F6F4_2x1SM_SSEJSK_SK_fSG_SH_NS4_17integral_constantINS4_4UMMA5MajorELSS_0EEEST_NSQ_INSR_7ScaleInELSU_0EEESV_EEEEEENS4_6LayoutINS5_IJSD_SD_SD_EEENS5_IJNSA_ILi0EEES10_S10_EEEEENS5_IJNS4_10UnderscoreES13_S13_EEEEENS4_28SM100_TMA_2SM_LOAD_MULTICASTENS4_14ComposedLayoutINS4_7SwizzleILi2ELi4ELi3EEENS4_18smem_ptr_flag_bitsILi8EEENSY_INS5_IJNSA_ILi8EEESI_EEENS5_IJSI_SD_EEEEEEEvNS4_8identityES16_S1G_vS1H_EENS_8epilogue10collective18CollectiveEpilogueINS1J_23Sm100TmaWarpSpecializedILi4ELi2ELi32ELb0ELb0EEEJNS5_IJSI_SH_SI_EEENS5_IJNSY_ISI_SD_EENSY_INS5_IJNSA_ILi32EEESC_EEENS5_IJSD_SG_EEEEEEEESK_SL_SK_SL_NS1J_6fusion15FusionCallbacksIS1N_NS1V_17LinearCombinationISK_fSK_fLNS_15FloatRoundStyleE2EEES1O_S1U_JEEENS4_5SM1004TMEM4LOAD26SM100_TMEM_LOAD_32dp32b32xENS4_13SM90_TMA_LOADENS17_INS18_ILi1ELi4ELi3EEES1B_NSY_INS5_IJS1C_S1Q_EEENS5_IJS1Q_SD_EEEEEEENS4_39AutoVectorizingCopyWithAssumedAlignmentILi128EEENS4_14SM90_TMA_STOREES2A_S2C_S2C_EEEvvEEEEvNT_6ParamsE) ;  /* 0xffffff4402a07950 */ /* 0x000fea0003c3ffff */
.L_x_227:
[----:B------:R-:W-:-:S00]  /*b980*/  BRA `(.L_x_227) ;  /* 0xfffffffc00fc7947 */ /* 0x000fc0000383ffff */
[----:B------:R-:W-:-:S00]  /*b990*/  NOP ;  /* 0x0000000000007918 */ /* 0x000fc00000000000 */
        /* <DEDUP_REMOVED lines=14> */
.L_x_228:


//--------------------- .nv.global.init           --------------------------
	.section	.nv.global.init,"aw",@progbits
.nv.global.init:
	.type		$str$27,@object
	.size		$str$27,($str$28 - $str$27)
$str$27:
        /*0000*/ 	.byte	0x28, 0x61, 0x64, 0x64, 0x72, 0x65, 0x73, 0x73, 0x20, 0x26, 0x20, 0x6d, 0x61, 0x73, 0x6b, 0x29
        /*0010*/ 	.byte	0x20, 0x3d, 0x3d, 0x20, 0x30, 0x00
	.type		$str$28,@object
	.size		$str$28,($str$26 - $str$28)
$str$28:
        /*0016*/ 	.byte	0x2f, 0x74, 0x6d, 0x70, 0x2f, 0x63, 0x75, 0x74, 0x6c, 0x61, 0x73, 0x73, 0x5f, 0x73, 0x77, 0x65
        /*0026*/ 	.byte	0x65, 0x70, 0x5f, 0x73, 0x72, 0x63, 0x2f, 0x69, 0x6e, 0x63, 0x6c, 0x75, 0x64, 0x65, 0x2f, 0x63
        /*0036*/ 	.byte	0x75, 0x74, 0x65, 0x2f, 0x70, 0x6f, 0x69, 0x6e, 0x74, 0x65, 0x72, 0x5f, 0x66, 0x6c, 0x61, 0x67
        /*0046*/ 	.byte	0x67, 0x65, 0x64, 0x2e, 0x68, 0x70, 0x70, 0x00
	.type		$str$26,@object
	.size		$str$26,($str$25 - $str$26)
$str$26:
        /*004e*/ 	.byte	0x2f, 0x74, 0x6d, 0x70, 0x2f, 0x63, 0x75, 0x74, 0x6c, 0x61, 0x73, 0x73, 0x5f, 0x73, 0x77, 0x65
        /*005e*/ 	.byte	0x65, 0x70, 0x5f, 0x73, 0x72, 0x63, 0x2f, 0x69, 0x6e, 0x63, 0x6c, 0x75, 0x64, 0x65, 0x2f, 0x63
        /*006e*/ 	.byte	0x75, 0x74, 0x65, 0x2f, 0x61, 0x74, 0x6f, 0x6d, 0x2f, 0x63, 0x6f, 0x70, 0x79, 0x5f, 0x74, 0x72
        /*007e*/ 	.byte	0x61, 0x69, 0x74, 0x73, 0x5f, 0x73, 0x6d, 0x31, 0x30, 0x30, 0x2e, 0x68, 0x70, 0x70, 0x00
	.type		$str$25,@object
	.size		$str$25,(__unnamed_1 - $str$25)
$str$25:
        /*008d*/ 	.byte	0x28, 0x28, 0x75, 0x69, 0x6e, 0x74, 0x33, 0x32, 0x5f, 0x74, 0x28, 0x74, 0x68, 0x72, 0x65, 0x61
        /*009d*/ 	.byte	0x64, 0x49, 0x64, 0x78, 0x2e, 0x78, 0x29, 0x20, 0x2f, 0x20, 0x33, 0x32, 0x29, 0x20, 0x25, 0x20
        /*00ad*/ 	.byte	0x34, 0x29, 0x20, 0x3d, 0x3d, 0x20, 0x28, 0x28, 0x28, 0x74, 0x6d, 0x65, 0x6d, 0x5f, 0x61, 0x64
        /*00bd*/ 	.byte	0x64, 0x72, 0x20, 0x3e, 0x3e, 0x20, 0x31, 0x36, 0x29, 0x20, 0x2f, 0x20, 0x33, 0x32, 0x29, 0x20
        /*00cd*/ 	.byte	0x25, 0x20, 0x34, 0x29, 0x00
	.type		__unnamed_1,@object
	.size		__unnamed_1,(__unnamed_2 - __unnamed_1)
__unnamed_1:
        /*00d2*/ 	.byte	0x61, 0x75, 0x74, 0x6f, 0x20, 0x63, 0x75, 0x74, 0x65, 0x3a, 0x3a, 0x61, 0x73, 0x5f, 0x70, 0x6f
        /* <DEDUP_REMOVED lines=24> */
        /*0262*/ 	.byte	0x3a, 0x3a, 0x43, 0x3c, 0x34, 0x30, 0x39, 0x36, 0x3e, 0x3e, 0x3e, 0x3e, 0x5d, 0x00
	.type		__unnamed_2,@object
	.size		__unnamed_2,(__unnamed_3 - __unnamed_2)
__unnamed_2:
        /* <DEDUP_REMOVED lines=26> */
	.type		__unnamed_3,@object
	.size		__unnamed_3,(.L_3 - __unnamed_3)
__unnamed_3:
        /* <DEDUP_REMOVED lines=40> */
        /*068e*/ 	.byte	0x74, 0x65, 0x3a, 0x3a, 0x43, 0x3c, 0x30, 0x3e, 0x3e, 0x3e, 0x3e, 0x5d, 0x00
.L_3:


//--------------------- .nv.shared._ZN7cutlass13device_kernelINS_4gemm6kernel13GemmUniversalIN4cute5tupleIJiiiiEEENS1_10collective13CollectiveMmaINS1_35MainloopSm100TmaUmmaWarpSpecializedILi16ELi2ELi4ENS5_IJNS4_1CILi4EEENSA_ILi2EEENSA_ILi1EEEEEEEENS5_IJNSA_ILi128EEENSA_ILi256EEENSA_ILi64EEEEEENS_12float_e4m3_tENS5_IJlSD_lEEESK_SL_NS4_8TiledMMAINS4_8MMA_AtomIJNS4_10MMA_TraitsINS4_25SM100_MMA_F8F6F4_2x1SM_SSEJSK_SK_fSG_SH_NS4_17integral_constantINS4_4UMMA5MajorELSS_0EEEST_NSQ_INSR_7ScaleInELSU_0EEESV_EEEEEENS4_6LayoutINS5_IJSD_SD_SD_EEENS5_IJNSA_ILi0EEES10_S10_EEEEENS5_IJNS4_10UnderscoreES13_S13_EEEEENS4_28SM100_TMA_2SM_LOAD_MULTICASTENS4_14ComposedLayoutINS4_7SwizzleILi2ELi4ELi3EEENS4_18smem_ptr_flag_bitsILi8EEENSY_INS5_IJNSA_ILi8EEESI_EEENS5_IJSI_SD_EEEEEEEvNS4_8identityES16_S1G_vS1H_EENS_8epilogue10collective18CollectiveEpilogueINS1J_23Sm100TmaWarpSpecializedILi4ELi2ELi32ELb0ELb0EEEJNS5_IJSI_SH_SI_EEENS5_IJNSY_ISI_SD_EENSY_INS5_IJNSA_ILi32EEESC_EEENS5_IJSD_SG_EEEEEEEESK_SL_SK_SL_NS1J_6fusion15FusionCallbacksIS1N_NS1V_17LinearCombinationISK_fSK_fLNS_15FloatRoundStyleE2EEES1O_S1U_JEEENS4_5SM1004TMEM4LOAD26SM100_TMEM_LOAD_32dp32b32xENS4_13SM90_TMA_LOADENS17_INS18_ILi1ELi4ELi3EEES1B_NSY_INS5_IJS1C_S1Q_EEENS5_IJS1Q_SD_EEEEEEENS4_39AutoVectorizingCopyWithAssumedAlignmentILi128EEENS4_14SM90_TMA_STOREES2A_S2C_S2C_EEEvvEEEEvNT_6ParamsE --------------------------
	.section	.nv.shared._ZN7cutlass13device_kernelINS_4gemm6kernel13GemmUniversalIN4cute5tupleIJiiiiEEENS1_10collective13CollectiveMmaINS1_35MainloopSm100TmaUmmaWarpSpecializedILi16ELi2ELi4ENS5_IJNS4_1CILi4EEENSA_ILi2EEENSA_ILi1EEEEEEEENS5_IJNSA_ILi128EEENSA_ILi256EEENSA_ILi64EEEEEENS_12float_e4m3_tENS5_IJlSD_lEEESK_SL_NS4_8TiledMMAINS4_8MMA_AtomIJNS4_10MMA_TraitsINS4_25SM100_MMA_F8F6F4_2x1SM_SSEJSK_SK_fSG_SH_NS4_17integral_constantINS4_4UMMA5MajorELSS_0EEEST_NSQ_INSR_7ScaleInELSU_0EEESV_EEEEEENS4_6LayoutINS5_IJSD_SD_SD_EEENS5_IJNSA_ILi0EEES10_S10_EEEEENS5_IJNS4_10UnderscoreES13_S13_EEEEENS4_28SM100_TMA_2SM_LOAD_MULTICASTENS4_14ComposedLayoutINS4_7SwizzleILi2ELi4ELi3EEENS4_18smem_ptr_flag_bitsILi8EEENSY_INS5_IJNSA_ILi8EEESI_EEENS5_IJSI_SD_EEEEEEEvNS4_8identityES16_S1G_vS1H_EENS_8epilogue10collective18CollectiveEpilogueINS1J_23Sm100TmaWarpSpecializedILi4ELi2ELi32ELb0ELb0EEEJNS5_IJSI_SH_SI_EEENS5_IJNSY_ISI_SD_EENSY_INS5_IJNSA_ILi32EEESC_EEENS5_IJSD_SG_EEEEEEEESK_SL_SK_SL_NS1J_6fusion15FusionCallbacksIS1N_NS1V_17LinearCombinationISK_fSK_fLNS_15FloatRoundStyleE2EEES1O_S1U_JEEENS4_5SM1004TMEM4LOAD26SM100_TMEM_LOAD_32dp32b32xENS4_13SM90_TMA_LOADENS17_INS18_ILi1ELi4ELi3EEES1B_NSY_INS5_IJS1C_S1Q_EEENS5_IJS1Q_SD_EEEEEEENS4_39AutoVectorizingCopyWithAssumedAlignmentILi128EEENS4_14SM90_TMA_STOREES2A_S2C_S2C_EEEvvEEEEvNT_6ParamsE,"aw",@nobits
	.sectionflags	@""
	.align	16
	.zero		1024


//--------------------- .nv.shared.reserved.0     --------------------------
	.section	.nv.shared.reserved.0,"aw",@nobits
	.weak		__nv_reservedSMEM_offset_0_alias
	.size		__nv_reservedSMEM_offset_0_alias, 0, 64
	.other		__nv_reservedSMEM_offset_0_alias,@"STO_CUDA_RESERVED_SHARED STV_DEFAULT"
__nv_reservedSMEM_offset_0_alias:
	.zero		0
.nv.shared.reserved.0:
	.zero		64
	.weak		__nv_reservedSMEM_tcgen05_partition
	.type		__nv_reservedSMEM_tcgen05_partition,@object
	.size		__nv_reservedSMEM_tcgen05_partition,(.L_0 - __nv_reservedSMEM_tcgen05_partition)
__nv_reservedSMEM_tcgen05_partition:
	.zero		32
.L_0:


//--------------------- .nv.global                --------------------------
	.section	.nv.global,"aw",@nobits
.nv.global:
	.type		_ZN40_INTERNAL_c7ef09e6_4_k_cu_73b0683f_312174cute1_E,@object
	.size		_ZN40_INTERNAL_c7ef09e6_4_k_cu_73b0683f_312174cute1_E,(_ZN40_INTERNAL_c7ef09e6_4_k_cu_73b0683f_312174cuda3std3__45__cpo6cbeginE - _ZN40_INTERNAL_c7ef09e6_4_k_cu_73b0683f_312174cute1_E)
_ZN40_INTERNAL_c7ef09e6_4_k_cu_73b0683f_312174cute1_E:
	.zero		1
	.type		_ZN40_INTERNAL_c7ef09e6_4_k_cu_73b0683f_312174cuda3std3__45__cpo6cbeginE,@object
	.size		_ZN40_INTERNAL_c7ef09e6_4_k_cu_73b0683f_312174cuda3std3__45__cpo6cbeginE,(_ZN40_INTERNAL_c7ef09e6_4_k_cu_73b0683f_312174cuda3std3__48in_placeE - _ZN40_INTERNAL_c7ef09e6_4_k_cu_73b0683f_312174cuda3std3__45__cpo6cbeginE)
_ZN40_INTERNAL_c7ef09e6_4_k_cu_73b0683f_312174cuda3std3__45__cpo6cbeginE:
	.zero		1
	.type		_ZN40_INTERNAL_c7ef09e6_4_k_cu_73b0683f_312174cuda3std3__48in_placeE,@object
	.size		_ZN40_INTERNAL_c7ef09e6_4_k_cu_73b0683f_312174cuda3std3__48in_placeE,(_ZN40_INTERNAL_c7ef09e6_4_k_cu_73b0683f_312174cuda3std6ranges3__45__cpo9iter_moveE - _ZN40_INTERNAL_c7ef09e6_4_k_cu_73b0683f_312174cuda3std3__48in_placeE)
_ZN40_INTERNAL_c7ef09e6_4_k_cu_73b0683f_312174cuda3std3__48in_placeE:
	.zero		1
	.type		_ZN40_INTERNAL_c7ef09e6_4_k_cu_73b0683f_312174cuda3std6ranges3__45__cpo9iter_moveE,@object
	.size		_ZN40_INTERNAL_c7ef09e6_4_k_cu_73b0683f_312174cuda3std6ranges3__45__cpo9iter_moveE,(_ZN40_INTERNAL_c7ef09e6_4_k_cu_73b0683f_312174cuda3std3__45__cpo5beginE - _ZN40_INTERNAL_c7ef09e6_4_k_cu_73b0683f_312174cuda3std6ranges3__45__cpo9iter_moveE)
_ZN40_INTERNAL_c7ef09e6_4_k_cu_73b0683f_312174cuda3std6ranges3__45__cpo9iter_moveE:
	.zero		1
	.type		_ZN40_INTERNAL_c7ef09e6_4_k_cu_73b0683f_312174cuda3std3__45__cpo5beginE,@object
	.size		_ZN40_INTERNAL_c7ef09e6_4_k_cu_73b0683f_312174cuda3std3__45__cpo5beginE,(_ZN40_INTERNAL_c7ef09e6_4_k_cu_73b0683f_312174cuda3std3__442_GLOBAL__N__c7ef09e6_4_k_cu_73b0683f_312176ignoreE - _ZN40_INTERNAL_c7ef09e6_4_k_cu_73b0683f_312174cuda3std3__45__cpo5beginE)
_ZN40_INTERNAL_c7ef09e6_4_k_cu_73b0683f_312174cuda3std3__45__cpo5beginE:
	.zero		1
	.type		_ZN40_INTERNAL_c7ef09e6_4_k_cu_73b0683f_312174cuda3std3__442_GLOBAL__N__c7ef09e6_4_k_cu_73b0683f_312176ignoreE,@object
	.size		_ZN40_INTERNAL_c7ef09e6_4_k_cu_73b0683f_312174cuda3std3__442_GLOBAL__N__c7ef09e6_4_k_cu_73b0683f_312176ignoreE,(_ZN40_INTERNAL_c7ef09e6_4_k_cu_73b0683f_312174cute7productE - _ZN40_INTERNAL_c7ef09e6_4_k_cu_73b0683f_312174cuda3std3__442_GLOBAL__N__c7ef09e6_4_k_cu_73b0683f_312176ignoreE)
_ZN40_INTERNAL_c7ef09e6_4_k_cu_73b0683f_312174cuda3std3__442_GLOBAL__N__c7ef09e6_4_k_cu_73b0683f_312176ignoreE:
	.zero		1
	.type		_ZN40_INTERNAL_c7ef09e6_4_k_cu_73b0683f_312174cute7productE,@object
	.size		_ZN40_INTERNAL_c7ef09e6_4_k_cu_73b0683f_312174cute7productE,(_ZN40_INTERNAL_c7ef09e6_4_k_cu_73b0683f_312174cuda3std3__45__cpo3endE - _ZN40_INTERNAL_c7ef09e6_4_k_cu_73b0683f_312174cute7productE)
_ZN40_INTERNAL_c7ef09e6_4_k_cu_73b0683f_312174cute7productE:
	.zero		1
	.type		_ZN40_INTERNAL_c7ef09e6_4_k_cu_73b0683f_312174cuda3std3__45__cpo3endE,@object
	.size		_ZN40_INTERNAL_c7ef09e6_4_k_cu_73b0683f_312174cuda3std3__45__cpo3endE,(_ZN40_INTERNAL_c7ef09e6_4_k_cu_73b0683f_312174cuda3std3__419piecewise_constructE - _ZN40_INTERNAL_c7ef09e6_4_k_cu_73b0683f_312174cuda3std3__45__cpo3endE)
_ZN40_INTERNAL_c7ef09e6_4_k_cu_73b0683f_312174cuda3std3__45__cpo3endE:
	.zero		1
	.type		_ZN40_INTERNAL_c7ef09e6_4_k_cu_73b0683f_312174cuda3std3__419piecewise_constructE,@object
	.size		_ZN40_INTERNAL_c7ef09e6_4_k_cu_73b0683f_312174cuda3std3__419piecewise_constructE,(_ZN40_INTERNAL_c7ef09e6_4_k_cu_73b0683f_312174cuda3std3__45__cpo4cendE - _ZN40_INTERNAL_c7ef09e6_4_k_cu_73b0683f_312174cuda3std3__419piecewise_constructE)
_ZN40_INTERNAL_c7ef09e6_4_k_cu_73b0683f_312174cuda3std3__419piecewise_constructE:
	.zero		1
	.type		_ZN40_INTERNAL_c7ef09e6_4_k_cu_73b0683f_312174cuda3std3__45__cpo4cendE,@object
	.size		_ZN40_INTERNAL_c7ef09e6_4_k_cu_73b0683f_312174cuda3std3__45__cpo4cendE,(_ZN40_INTERNAL_c7ef09e6_4_k_cu_73b0683f_312174cuda3std6ranges3__45__cpo4swapE - _ZN40_INTERNAL_c7ef09e6_4_k_cu_73b0683f_312174cuda3std3__45__cpo4cendE)
_ZN40_INTERNAL_c7ef09e6_4_k_cu_73b0683f_312174cuda3std3__45__cpo4cendE:
	.zero		1
	.type		_ZN40_INTERNAL_c7ef09e6_4_k_cu_73b0683f_312174cuda3std6ranges3__45__cpo4swapE,@object
	.size		_ZN40_INTERNAL_c7ef09e6_4_k_cu_73b0683f_312174cuda3std6ranges3__45__cpo4swapE,(.L_11 - _ZN40_INTERNAL_c7ef09e6_4_k_cu_73b0683f_312174cuda3std6ranges3__45__cpo4swapE)
_ZN40_INTERNAL_c7ef09e6_4_k_cu_73b0683f_312174cuda3std6ranges3__45__cpo4swapE:
	.zero		1
.L_11:


//--------------------- .nv.constant0._ZN7cutlass13device_kernelINS_4gemm6kernel13GemmUniversalIN4cute5tupleIJiiiiEEENS1_10collective13CollectiveMmaINS1_35MainloopSm100TmaUmmaWarpSpecializedILi16ELi2ELi4ENS5_IJNS4_1CILi4EEENSA_ILi2EEENSA_ILi1EEEEEEEENS5_IJNSA_ILi128EEENSA_ILi256EEENSA_ILi64EEEEEENS_12float_e4m3_tENS5_IJlSD_lEEESK_SL_NS4_8TiledMMAINS4_8MMA_AtomIJNS4_10MMA_TraitsINS4_25SM100_MMA_F8F6F4_2x1SM_SSEJSK_SK_fSG_SH_NS4_17integral_constantINS4_4UMMA5MajorELSS_0EEEST_NSQ_INSR_7ScaleInELSU_0EEESV_EEEEEENS4_6LayoutINS5_IJSD_SD_SD_EEENS5_IJNSA_ILi0EEES10_S10_EEEEENS5_IJNS4_10UnderscoreES13_S13_EEEEENS4_28SM100_TMA_2SM_LOAD_MULTICASTENS4_14ComposedLayoutINS4_7SwizzleILi2ELi4ELi3EEENS4_18smem_ptr_flag_bitsILi8EEENSY_INS5_IJNSA_ILi8EEESI_EEENS5_IJSI_SD_EEEEEEEvNS4_8identityES16_S1G_vS1H_EENS_8epilogue10collective18CollectiveEpilogueINS1J_23Sm100TmaWarpSpecializedILi4ELi2ELi32ELb0ELb0EEEJNS5_IJSI_SH_SI_EEENS5_IJNSY_ISI_SD_EENSY_INS5_IJNSA_ILi32EEESC_EEENS5_IJSD_SG_EEEEEEEESK_SL_SK_SL_NS1J_6fusion15FusionCallbacksIS1N_NS1V_17LinearCombinationISK_fSK_fLNS_15FloatRoundStyleE2EEES1O_S1U_JEEENS4_5SM1004TMEM4LOAD26SM100_TMEM_LOAD_32dp32b32xENS4_13SM90_TMA_LOADENS17_INS18_ILi1ELi4ELi3EEES1B_NSY_INS5_IJS1C_S1Q_EEENS5_IJS1Q_SD_EEEEEEENS4_39AutoVectorizingCopyWithAssumedAlignmentILi128EEENS4_14SM90_TMA_STOREES2A_S2C_S2C_EEEvvEEEEvNT_6ParamsE --------------------------
	.section	.nv.constant0._ZN7cutlass13device_kernelINS_4gemm6kernel13GemmUniversalIN4cute5tupleIJiiiiEEENS1_10collective13CollectiveMmaINS1_35MainloopSm100TmaUmmaWarpSpecializedILi16ELi2ELi4ENS5_IJNS4_1CILi4EEENSA_ILi2EEENSA_ILi1EEEEEEEENS5_IJNSA_ILi128EEENSA_ILi256EEENSA_ILi64EEEEEENS_12float_e4m3_tENS5_IJlSD_lEEESK_SL_NS4_8TiledMMAINS4_8MMA_AtomIJNS4_10MMA_TraitsINS4_25SM100_MMA_F8F6F4_2x1SM_SSEJSK_SK_fSG_SH_NS4_17integral_constantINS4_4UMMA5MajorELSS_0EEEST_NSQ_INSR_7ScaleInELSU_0EEESV_EEEEEENS4_6LayoutINS5_IJSD_SD_SD_EEENS5_IJNSA_ILi0EEES10_S10_EEEEENS5_IJNS4_10UnderscoreES13_S13_EEEEENS4_28SM100_TMA_2SM_LOAD_MULTICASTENS4_14ComposedLayoutINS4_7SwizzleILi2ELi4ELi3EEENS4_18smem_ptr_flag_bitsILi8EEENSY_INS5_IJNSA_ILi8EEESI_EEENS5_IJSI_SD_EEEEEEEvNS4_8identityES16_S1G_vS1H_EENS_8epilogue10collective18CollectiveEpilogueINS1J_23Sm100TmaWarpSpecializedILi4ELi2ELi32ELb0ELb0EEEJNS5_IJSI_SH_SI_EEENS5_IJNSY_ISI_SD_EENSY_INS5_IJNSA_ILi32EEESC_EEENS5_IJSD_SG_EEEEEEEESK_SL_SK_SL_NS1J_6fusion15FusionCallbacksIS1N_NS1V_17LinearCombinationISK_fSK_fLNS_15FloatRoundStyleE2EEES1O_S1U_JEEENS4_5SM1004TMEM4LOAD26SM100_TMEM_LOAD_32dp32b32xENS4_13SM90_TMA_LOADENS17_INS18_ILi1ELi4ELi3EEES1B_NSY_INS5_IJS1C_S1Q_EEENS5_IJS1Q_SD_EEEEEEENS4_39AutoVectorizingCopyWithAssumedAlignmentILi128EEENS4_14SM90_TMA_STOREES2A_S2C_S2C_EEEvvEEEEvNT_6ParamsE,"a",@progbits
	.sectionflags	@""
	.align	4
.nv.constant0._ZN7cutlass13device_kernelINS_4gemm6kernel13GemmUniversalIN4cute5tupleIJiiiiEEENS1_10collective13CollectiveMmaINS1_35MainloopSm100TmaUmmaWarpSpecializedILi16ELi2ELi4ENS5_IJNS4_1CILi4EEENSA_ILi2EEENSA_ILi1EEEEEEEENS5_IJNSA_ILi128EEENSA_ILi256EEENSA_ILi64EEEEEENS_12float_e4m3_tENS5_IJlSD_lEEESK_SL_NS4_8TiledMMAINS4_8MMA_AtomIJNS4_10MMA_TraitsINS4_25SM100_MMA_F8F6F4_2x1SM_SSEJSK_SK_fSG_SH_NS4_17integral_constantINS4_4UMMA5MajorELSS_0EEEST_NSQ_INSR_7ScaleInELSU_0EEESV_EEEEEENS4_6LayoutINS5_IJSD_SD_SD_EEENS5_IJNSA_ILi0EEES10_S10_EEEEENS5_IJNS4_10UnderscoreES13_S13_EEEEENS4_28SM100_TMA_2SM_LOAD_MULTICASTENS4_14ComposedLayoutINS4_7SwizzleILi2ELi4ELi3EEENS4_18smem_ptr_flag_bitsILi8EEENSY_INS5_IJNSA_ILi8EEESI_EEENS5_IJSI_SD_EEEEEEEvNS4_8identityES16_S1G_vS1H_EENS_8epilogue10collective18CollectiveEpilogueINS1J_23Sm100TmaWarpSpecializedILi4ELi2ELi32ELb0ELb0EEEJNS5_IJSI_SH_SI_EEENS5_IJNSY_ISI_SD_EENSY_INS5_IJNSA_ILi32EEESC_EEENS5_IJSD_SG_EEEEEEEESK_SL_SK_SL_NS1J_6fusion15FusionCallbacksIS1N_NS1V_17LinearCombinationISK_fSK_fLNS_15FloatRoundStyleE2EEES1O_S1U_JEEENS4_5SM1004TMEM4LOAD26SM100_TMEM_LOAD_32dp32b32xENS4_13SM90_TMA_LOADENS17_INS18_ILi1ELi4ELi3EEES1B_NSY_INS5_IJS1C_S1Q_EEENS5_IJS1Q_SD_EEEEEEENS4_39AutoVectorizingCopyWithAssumedAlignmentILi128EEENS4_14SM90_TMA_STOREES2A_S2C_S2C_EEEvvEEEEvNT_6ParamsE:
	.zero		2944


//--------------------- SYMBOLS --------------------------

	.type		.nv.reservedSmem.offset0,@object
	.size		.nv.reservedSmem.offset0,0x4
	.type		.nv.reservedSmem.cap,@object
	.size		.nv.reservedSmem.cap,0x4
	.type		__assertfail,@function
